//
// Generated by NVIDIA NVVM Compiler
//
// Compiler Build ID: CL-36424714
// Cuda compilation tools, release 13.0, V13.0.88
// Based on NVVM 20.0.0
//

.version 9.0
.target sm_100
.address_size 64

	// .globl	_Z12PDH_baselineP10hist_entryP8atomdescdi
.extern .func  (.param .b32 func_retval0) vprintf
(
	.param .b64 vprintf_param_0,
	.param .b64 vprintf_param_1
)
;
.global .align 1 .b8 $str[17] = {37, 100, 44, 37, 100, 32, 58, 32, 37, 100, 44, 32, 37, 102, 32, 10};

.visible .entry _Z12PDH_baselineP10hist_entryP8atomdescdi(
	.param .u64 .ptr .align 1 _Z12PDH_baselineP10hist_entryP8atomdescdi_param_0,
	.param .u64 .ptr .align 1 _Z12PDH_baselineP10hist_entryP8atomdescdi_param_1,
	.param .f64 _Z12PDH_baselineP10hist_entryP8atomdescdi_param_2,
	.param .u32 _Z12PDH_baselineP10hist_entryP8atomdescdi_param_3
)
{
	.reg .pred 	%p<8>;
	.reg .b32 	%r<39>;
	.reg .b64 	%rd<34>;
	.reg .b64 	%fd<100>;

	ld.param.u64 	%rd4, [_Z12PDH_baselineP10hist_entryP8atomdescdi_param_0];
	ld.param.u64 	%rd5, [_Z12PDH_baselineP10hist_entryP8atomdescdi_param_1];
	ld.param.f64 	%fd1, [_Z12PDH_baselineP10hist_entryP8atomdescdi_param_2];
	ld.param.u32 	%r18, [_Z12PDH_baselineP10hist_entryP8atomdescdi_param_3];
	cvta.to.global.u64 	%rd1, %rd4;
	cvta.to.global.u64 	%rd2, %rd5;
	mov.u32 	%r19, %ctaid.x;
	mov.u32 	%r20, %ntid.x;
	mul.lo.s32 	%r1, %r19, %r20;
	mov.u32 	%r2, %tid.x;
	add.s32 	%r35, %r1, %r2;
	add.s32 	%r38, %r35, 1;
	setp.ge.s32 	%p1, %r38, %r18;
	@%p1 bra 	$L__BB0_10;
	mul.wide.s32 	%rd6, %r35, 24;
	add.s64 	%rd3, %rd2, %rd6;
	not.b32 	%r21, %r1;
	add.s32 	%r22, %r18, %r21;
	sub.s32 	%r5, %r22, %r2;
	sub.s32 	%r23, %r18, %r35;
	add.s32 	%r24, %r23, -2;
	setp.lt.u32 	%p2, %r24, 3;
	@%p2 bra 	$L__BB0_5;
	and.b32  	%r25, %r5, -4;
	neg.s32 	%r34, %r25;
$L__BB0_3:
	.pragma "nounroll";
	mul.wide.s32 	%rd7, %r38, 24;
	add.s64 	%rd8, %rd2, %rd7;
	ld.global.f64 	%fd2, [%rd3];
	ld.global.f64 	%fd3, [%rd8];
	ld.global.f64 	%fd4, [%rd3+8];
	ld.global.f64 	%fd5, [%rd8+8];
	ld.global.f64 	%fd6, [%rd3+16];
	ld.global.f64 	%fd7, [%rd8+16];
	sub.f64 	%fd8, %fd2, %fd3;
	sub.f64 	%fd9, %fd4, %fd5;
	mul.f64 	%fd10, %fd9, %fd9;
	fma.rn.f64 	%fd11, %fd8, %fd8, %fd10;
	sub.f64 	%fd12, %fd6, %fd7;
	fma.rn.f64 	%fd13, %fd12, %fd12, %fd11;
	sqrt.rn.f64 	%fd14, %fd13;
	div.rn.f64 	%fd15, %fd14, %fd1;
	cvt.rzi.s32.f64 	%r26, %fd15;
	mul.wide.s32 	%rd9, %r26, 8;
	add.s64 	%rd10, %rd1, %rd9;
	atom.global.add.u64 	%rd11, [%rd10], 1;
	ld.global.f64 	%fd16, [%rd3];
	ld.global.f64 	%fd17, [%rd8+24];
	ld.global.f64 	%fd18, [%rd3+8];
	ld.global.f64 	%fd19, [%rd8+32];
	ld.global.f64 	%fd20, [%rd3+16];
	ld.global.f64 	%fd21, [%rd8+40];
	sub.f64 	%fd22, %fd16, %fd17;
	sub.f64 	%fd23, %fd18, %fd19;
	mul.f64 	%fd24, %fd23, %fd23;
	fma.rn.f64 	%fd25, %fd22, %fd22, %fd24;
	sub.f64 	%fd26, %fd20, %fd21;
	fma.rn.f64 	%fd27, %fd26, %fd26, %fd25;
	sqrt.rn.f64 	%fd28, %fd27;
	div.rn.f64 	%fd29, %fd28, %fd1;
	cvt.rzi.s32.f64 	%r27, %fd29;
	mul.wide.s32 	%rd12, %r27, 8;
	add.s64 	%rd13, %rd1, %rd12;
	atom.global.add.u64 	%rd14, [%rd13], 1;
	ld.global.f64 	%fd30, [%rd3];
	ld.global.f64 	%fd31, [%rd8+48];
	ld.global.f64 	%fd32, [%rd3+8];
	ld.global.f64 	%fd33, [%rd8+56];
	ld.global.f64 	%fd34, [%rd3+16];
	ld.global.f64 	%fd35, [%rd8+64];
	sub.f64 	%fd36, %fd30, %fd31;
	sub.f64 	%fd37, %fd32, %fd33;
	mul.f64 	%fd38, %fd37, %fd37;
	fma.rn.f64 	%fd39, %fd36, %fd36, %fd38;
	sub.f64 	%fd40, %fd34, %fd35;
	fma.rn.f64 	%fd41, %fd40, %fd40, %fd39;
	sqrt.rn.f64 	%fd42, %fd41;
	div.rn.f64 	%fd43, %fd42, %fd1;
	cvt.rzi.s32.f64 	%r28, %fd43;
	mul.wide.s32 	%rd15, %r28, 8;
	add.s64 	%rd16, %rd1, %rd15;
	atom.global.add.u64 	%rd17, [%rd16], 1;
	ld.global.f64 	%fd44, [%rd3];
	ld.global.f64 	%fd45, [%rd8+72];
	ld.global.f64 	%fd46, [%rd3+8];
	ld.global.f64 	%fd47, [%rd8+80];
	ld.global.f64 	%fd48, [%rd3+16];
	ld.global.f64 	%fd49, [%rd8+88];
	sub.f64 	%fd50, %fd44, %fd45;
	sub.f64 	%fd51, %fd46, %fd47;
	mul.f64 	%fd52, %fd51, %fd51;
	fma.rn.f64 	%fd53, %fd50, %fd50, %fd52;
	sub.f64 	%fd54, %fd48, %fd49;
	fma.rn.f64 	%fd55, %fd54, %fd54, %fd53;
	sqrt.rn.f64 	%fd56, %fd55;
	div.rn.f64 	%fd57, %fd56, %fd1;
	cvt.rzi.s32.f64 	%r29, %fd57;
	mul.wide.s32 	%rd18, %r29, 8;
	add.s64 	%rd19, %rd1, %rd18;
	atom.global.add.u64 	%rd20, [%rd19], 1;
	add.s32 	%r38, %r38, 4;
	add.s32 	%r35, %r35, 4;
	add.s32 	%r34, %r34, 4;
	setp.ne.s32 	%p3, %r34, 0;
	@%p3 bra 	$L__BB0_3;
	add.s32 	%r38, %r35, 1;
$L__BB0_5:
	and.b32  	%r15, %r5, 3;
	setp.eq.s32 	%p4, %r15, 0;
	@%p4 bra 	$L__BB0_10;
	setp.eq.s32 	%p5, %r15, 1;
	@%p5 bra 	$L__BB0_8;
	ld.global.f64 	%fd58, [%rd3];
	mul.wide.s32 	%rd21, %r38, 24;
	add.s64 	%rd22, %rd2, %rd21;
	ld.global.f64 	%fd59, [%rd22];
	ld.global.f64 	%fd60, [%rd3+8];
	ld.global.f64 	%fd61, [%rd22+8];
	ld.global.f64 	%fd62, [%rd3+16];
	ld.global.f64 	%fd63, [%rd22+16];
	sub.f64 	%fd64, %fd58, %fd59;
	sub.f64 	%fd65, %fd60, %fd61;
	mul.f64 	%fd66, %fd65, %fd65;
	fma.rn.f64 	%fd67, %fd64, %fd64, %fd66;
	sub.f64 	%fd68, %fd62, %fd63;
	fma.rn.f64 	%fd69, %fd68, %fd68, %fd67;
	sqrt.rn.f64 	%fd70, %fd69;
	div.rn.f64 	%fd71, %fd70, %fd1;
	cvt.rzi.s32.f64 	%r30, %fd71;
	mul.wide.s32 	%rd23, %r30, 8;
	add.s64 	%rd24, %rd1, %rd23;
	atom.global.add.u64 	%rd25, [%rd24], 1;
	ld.global.f64 	%fd72, [%rd3];
	ld.global.f64 	%fd73, [%rd22+24];
	ld.global.f64 	%fd74, [%rd3+8];
	ld.global.f64 	%fd75, [%rd22+32];
	ld.global.f64 	%fd76, [%rd3+16];
	ld.global.f64 	%fd77, [%rd22+40];
	sub.f64 	%fd78, %fd72, %fd73;
	sub.f64 	%fd79, %fd74, %fd75;
	mul.f64 	%fd80, %fd79, %fd79;
	fma.rn.f64 	%fd81, %fd78, %fd78, %fd80;
	sub.f64 	%fd82, %fd76, %fd77;
	fma.rn.f64 	%fd83, %fd82, %fd82, %fd81;
	sqrt.rn.f64 	%fd84, %fd83;
	div.rn.f64 	%fd85, %fd84, %fd1;
	cvt.rzi.s32.f64 	%r31, %fd85;
	mul.wide.s32 	%rd26, %r31, 8;
	add.s64 	%rd27, %rd1, %rd26;
	atom.global.add.u64 	%rd28, [%rd27], 1;
	add.s32 	%r38, %r38, 2;
$L__BB0_8:
	and.b32  	%r32, %r5, 1;
	setp.eq.b32 	%p6, %r32, 1;
	not.pred 	%p7, %p6;
	@%p7 bra 	$L__BB0_10;
	ld.global.f64 	%fd86, [%rd3];
	mul.wide.s32 	%rd29, %r38, 24;
	add.s64 	%rd30, %rd2, %rd29;
	ld.global.f64 	%fd87, [%rd30];
	ld.global.f64 	%fd88, [%rd3+8];
	ld.global.f64 	%fd89, [%rd30+8];
	ld.global.f64 	%fd90, [%rd3+16];
	ld.global.f64 	%fd91, [%rd30+16];
	sub.f64 	%fd92, %fd86, %fd87;
	sub.f64 	%fd93, %fd88, %fd89;
	mul.f64 	%fd94, %fd93, %fd93;
	fma.rn.f64 	%fd95, %fd92, %fd92, %fd94;
	sub.f64 	%fd96, %fd90, %fd91;
	fma.rn.f64 	%fd97, %fd96, %fd96, %fd95;
	sqrt.rn.f64 	%fd98, %fd97;
	div.rn.f64 	%fd99, %fd98, %fd1;
	cvt.rzi.s32.f64 	%r33, %fd99;
	mul.wide.s32 	%rd31, %r33, 8;
	add.s64 	%rd32, %rd1, %rd31;
	atom.global.add.u64 	%rd33, [%rd32], 1;
$L__BB0_10:
	ret;

}
	// .globl	_Z15PDHGPU_BaselineP10hist_entryP8atomdescd
.visible .entry _Z15PDHGPU_BaselineP10hist_entryP8atomdescd(
	.param .u64 .ptr .align 1 _Z15PDHGPU_BaselineP10hist_entryP8atomdescd_param_0,
	.param .u64 .ptr .align 1 _Z15PDHGPU_BaselineP10hist_entryP8atomdescd_param_1,
	.param .f64 _Z15PDHGPU_BaselineP10hist_entryP8atomdescd_param_2
)
{
	.local .align 8 .b8 	__local_depot1[24];
	.reg .b64 	%SP;
	.reg .b64 	%SPL;
	.reg .pred 	%p<2>;
	.reg .b32 	%r<12>;
	.reg .b64 	%rd<17>;
	.reg .b64 	%fd<16>;

	mov.u64 	%SPL, __local_depot1;
	cvta.local.u64 	%SP, %SPL;
	ld.param.u64 	%rd1, [_Z15PDHGPU_BaselineP10hist_entryP8atomdescd_param_0];
	ld.param.u64 	%rd2, [_Z15PDHGPU_BaselineP10hist_entryP8atomdescd_param_1];
	ld.param.f64 	%fd1, [_Z15PDHGPU_BaselineP10hist_entryP8atomdescd_param_2];
	mov.u32 	%r3, %ctaid.x;
	mov.u32 	%r4, %ntid.x;
	mov.u32 	%r5, %tid.x;
	mad.lo.s32 	%r1, %r3, %r4, %r5;
	mov.u32 	%r6, %ctaid.y;
	mov.u32 	%r7, %ntid.y;
	mov.u32 	%r8, %tid.y;
	mad.lo.s32 	%r2, %r6, %r7, %r8;
	setp.ge.s32 	%p1, %r1, %r2;
	@%p1 bra 	$L__BB1_2;
	add.u64 	%rd3, %SP, 0;
	add.u64 	%rd4, %SPL, 0;
	cvta.to.global.u64 	%rd5, %rd2;
	cvta.to.global.u64 	%rd6, %rd1;
	mul.wide.s32 	%rd7, %r1, 24;
	add.s64 	%rd8, %rd5, %rd7;
	ld.global.f64 	%fd2, [%rd8];
	mul.wide.u32 	%rd9, %r2, 24;
	add.s64 	%rd10, %rd5, %rd9;
	ld.global.f64 	%fd3, [%rd10];
	ld.global.f64 	%fd4, [%rd8+8];
	ld.global.f64 	%fd5, [%rd10+8];
	ld.global.f64 	%fd6, [%rd8+16];
	ld.global.f64 	%fd7, [%rd10+16];
	sub.f64 	%fd8, %fd2, %fd3;
	sub.f64 	%fd9, %fd4, %fd5;
	mul.f64 	%fd10, %fd9, %fd9;
	fma.rn.f64 	%fd11, %fd8, %fd8, %fd10;
	sub.f64 	%fd12, %fd6, %fd7;
	fma.rn.f64 	%fd13, %fd12, %fd12, %fd11;
	sqrt.rn.f64 	%fd14, %fd13;
	div.rn.f64 	%fd15, %fd14, %fd1;
	cvt.rzi.s32.f64 	%r9, %fd15;
	mul.wide.s32 	%rd11, %r9, 8;
	add.s64 	%rd12, %rd6, %rd11;
	ld.global.u64 	%rd13, [%rd12];
	add.s64 	%rd14, %rd13, 1;
	st.global.u64 	[%rd12], %rd14;
	st.local.v2.u32 	[%rd4], {%r1, %r2};
	st.local.u32 	[%rd4+8], %r9;
	st.local.f64 	[%rd4+16], %fd14;
	mov.u64 	%rd15, $str;
	cvta.global.u64 	%rd16, %rd15;
	{ // callseq 0, 0
	.param .b64 param0;
	st.param.b64 	[param0], %rd16;
	.param .b64 param1;
	st.param.b64 	[param1], %rd3;
	.param .b32 retval0;
	call.uni (retval0), 
	vprintf, 
	(
	param0, 
	param1
	);
	ld.param.b32 	%r10, [retval0];
	} // callseq 0
$L__BB1_2:
	bar.sync 	0;
	ret;

}


// ===== COMPILED SASS (sm_100) =====

	.target	sm_100

	.elftype	@"ET_EXEC"


//--------------------- .note.nv.tkinfo           --------------------------
	.section	.note.nv.tkinfo,"",@"SHT_NOTE"
	.sectionflags	@"SHF_NOTE_NV_TKINFO"
	.tkinfo
        /*0018*/ 	.word	0x00000002
        /*0030*/ 	.string	""
        /*0030*/ 	.string	"ptxas"
        /*0030*/ 	.string	"Cuda compilation tools, release 13.0, V13.0.88"
        /*0030*/ 	.string	"Build cuda_13.0.r13.0/compiler.36424714_0"
        /*0030*/ 	.string	"-arch sm_100 -m 64 "



//--------------------- .note.nv.cuinfo           --------------------------
	.section	.note.nv.cuinfo,"",@"SHT_NOTE"
	.sectionflags	@"SHF_NOTE_NV_CUINFO"
        /*0018*/ 	.short	0x0002
        /*001a*/ 	.short	0x0064
        /*001c*/ 	.short	0x0082
	.zero		2


//--------------------- .nv.info                  --------------------------
	.section	.nv.info,"",@"SHT_CUDA_INFO"
	.align	4


	//----- nvinfo : EIATTR_REGCOUNT
	.align		4
        /*0000*/ 	.byte	0x04, 0x2f
        /*0002*/ 	.short	(.L_2 - .L_1)
	.align		4
.L_1:
        /*0004*/ 	.word	index@(_Z12PDH_baselineP10hist_entryP8atomdescdi)
        /*0008*/ 	.word	0x00000026


	//----- nvinfo : EIATTR_FRAME_SIZE
	.align		4
.L_2:
        /*000c*/ 	.byte	0x04, 0x11
        /*000e*/ 	.short	(.L_4 - .L_3)
	.align		4
.L_3:
        /*0010*/ 	.word	index@($__internal_3_$__cuda_sm20_dsqrt_rn_f64_mediumpath_v1)
        /*0014*/ 	.word	0x00000000


	//----- nvinfo : EIATTR_FRAME_SIZE
	.align		4
.L_4:
        /*0018*/ 	.byte	0x04, 0x11
        /*001a*/ 	.short	(.L_6 - .L_5)
	.align		4
.L_5:
        /*001c*/ 	.word	index@($__internal_2_$__cuda_sm20_div_rn_f64_full)
        /*0020*/ 	.word	0x00000000


	//----- nvinfo : EIATTR_FRAME_SIZE
	.align		4
.L_6:
        /*0024*/ 	.byte	0x04, 0x11
        /*0026*/ 	.short	(.L_8 - .L_7)
	.align		4
.L_7:
        /*0028*/ 	.word	index@(_Z12PDH_baselineP10hist_entryP8atomdescdi)
        /*002c*/ 	.word	0x00000000


	//----- nvinfo : EIATTR_REGCOUNT
	.align		4
.L_8:
        /*0030*/ 	.byte	0x04, 0x2f
        /*0032*/ 	.short	(.L_10 - .L_9)
	.align		4
.L_9:
        /*0034*/ 	.word	index@(_Z15PDHGPU_BaselineP10hist_entryP8atomdescd)
        /*0038*/ 	.word	0x0000001d


	//----- nvinfo : EIATTR_FRAME_SIZE
	.align		4
.L_10:
        /*003c*/ 	.byte	0x04, 0x11
        /*003e*/ 	.short	(.L_12 - .L_11)
	.align		4
.L_11:
        /*0040*/ 	.word	index@($__internal_1_$__cuda_sm20_dsqrt_rn_f64_mediumpath_v1)
        /*0044*/ 	.word	0x00000018


	//----- nvinfo : EIATTR_FRAME_SIZE
	.align		4
.L_12:
        /*0048*/ 	.byte	0x04, 0x11
        /*004a*/ 	.short	(.L_14 - .L_13)
	.align		4
.L_13:
        /*004c*/ 	.word	index@($__internal_0_$__cuda_sm20_div_rn_f64_full)
        /*0050*/ 	.word	0x00000018


	//----- nvinfo : EIATTR_FRAME_SIZE
	.align		4
.L_14:
        /*0054*/ 	.byte	0x04, 0x11
        /*0056*/ 	.short	(.L_16 - .L_15)
	.align		4
.L_15:
        /*0058*/ 	.word	index@(_Z15PDHGPU_BaselineP10hist_entryP8atomdescd)
        /*005c*/ 	.word	0x00000018


	//----- nvinfo : EIATTR_MIN_STACK_SIZE
	.align		4
.L_16:
        /*0060*/ 	.byte	0x04, 0x12
        /*0062*/ 	.short	(.L_18 - .L_17)
	.align		4
.L_17:
        /*0064*/ 	.word	index@(_Z15PDHGPU_BaselineP10hist_entryP8atomdescd)
        /*0068*/ 	.word	0x00000018


	//----- nvinfo : EIATTR_MIN_STACK_SIZE
	.align		4
.L_18:
        /*006c*/ 	.byte	0x04, 0x12
        /*006e*/ 	.short	(.L_20 - .L_19)
	.align		4
.L_19:
        /*0070*/ 	.word	index@(_Z12PDH_baselineP10hist_entryP8atomdescdi)
        /*0074*/ 	.word	0x00000000
.L_20:


//--------------------- .nv.compat                --------------------------
	.section	.nv.compat,"",@"SHT_CUDA_COMPAT_INFO"
	.align	4
        /*0000*/ 	.byte	0x02, 0x09, 0x00, 0x00, 0x02, 0x02, 0x01, 0x00, 0x02, 0x05, 0x05, 0x00, 0x03, 0x07, 0x01, 0x01
        /*0010*/ 	.byte	0x02, 0x03, 0x00, 0x00, 0x02, 0x06, 0x01, 0x00, 0x04, 0x0b, 0x08, 0x00, 0x01, 0x00, 0x00, 0x00
        /*0020*/ 	.byte	0x00, 0x00, 0x00, 0x00


//--------------------- .nv.info._Z15PDHGPU_BaselineP10hist_entryP8atomdescd --------------------------
	.section	.nv.info._Z15PDHGPU_BaselineP10hist_entryP8atomdescd,"",@"SHT_CUDA_INFO"
	.sectionflags	@""
	.align	4


	//----- nvinfo : EIATTR_CUDA_API_VERSION
	.align		4
        /*0000*/ 	.byte	0x04, 0x37
        /*0002*/ 	.short	(.L_22 - .L_21)
.L_21:
        /*0004*/ 	.word	0x00000082


	//----- nvinfo : EIATTR_KPARAM_INFO
	.align		4
.L_22:
        /*0008*/ 	.byte	0x04, 0x17
        /*000a*/ 	.short	(.L_24 - .L_23)
.L_23:
        /*000c*/ 	.word	0x00000000
        /*0010*/ 	.short	0x0002
        /*0012*/ 	.short	0x0010
        /*0014*/ 	.byte	0x00, 0xf0, 0x21, 0x00


	//----- nvinfo : EIATTR_KPARAM_INFO
	.align		4
.L_24:
        /*0018*/ 	.byte	0x04, 0x17
        /*001a*/ 	.short	(.L_26 - .L_25)
.L_25:
        /*001c*/ 	.word	0x00000000
        /*0020*/ 	.short	0x0001
        /*0022*/ 	.short	0x0008
        /*0024*/ 	.byte	0x00, 0xf5, 0x21, 0x00


	//----- nvinfo : EIATTR_KPARAM_INFO
	.align		4
.L_26:
        /*0028*/ 	.byte	0x04, 0x17
        /*002a*/ 	.short	(.L_28 - .L_27)
.L_27:
        /*002c*/ 	.word	0x00000000
        /*0030*/ 	.short	0x0000
        /*0032*/ 	.short	0x0000
        /*0034*/ 	.byte	0x00, 0xf5, 0x21, 0x00


	//----- nvinfo : EIATTR_SPARSE_MMA_MASK
	.align		4
.L_28:
        /*0038*/ 	.byte	0x03, 0x50
        /*003a*/ 	.short	0x0000


	//----- nvinfo : EIATTR_MAXREG_COUNT
	.align		4
        /*003c*/ 	.byte	0x03, 0x1b
        /*003e*/ 	.short	0x00ff


	//----- nvinfo : EIATTR_NUM_BARRIERS
	.align		4
        /*0040*/ 	.byte	0x02, 0x4c
        /*0042*/ 	.byte	0x01
	.zero		1


	//----- nvinfo : EIATTR_EXTERNS
	.align		4
        /*0044*/ 	.byte	0x04, 0x0f
        /*0046*/ 	.short	(.L_30 - .L_29)


	//   ....[0]....
	.align		4
.L_29:
        /*0048*/ 	.word	index@(vprintf)


	//----- nvinfo : EIATTR_MERCURY_ISA_VERSION
	.align		4
.L_30:
        /*004c*/ 	.byte	0x03, 0x5f
        /*004e*/ 	.short	0x0101


	//----- nvinfo : EIATTR_VRC_CTA_INIT_COUNT
	.align		4
        /*0050*/ 	.byte	0x02, 0x4a
	.zero		1
	.zero		1


	//----- nvinfo : EIATTR_SYSCALL_OFFSETS
	.align		4
        /*0054*/ 	.byte	0x04, 0x46
        /*0056*/ 	.short	(.L_32 - .L_31)


	//   ....[0]....
.L_31:
        /*0058*/ 	.word	0x000006a0


	//----- nvinfo : EIATTR_EXIT_INSTR_OFFSETS
	.align		4
.L_32:
        /*005c*/ 	.byte	0x04, 0x1c
        /*005e*/ 	.short	(.L_34 - .L_33)


	//   ....[0]....
.L_33:
        /*0060*/ 	.word	0x000006d0


	//----- nvinfo : EIATTR_CRS_STACK_SIZE
	.align		4
.L_34:
        /*0064*/ 	.byte	0x04, 0x1e
        /*0066*/ 	.short	(.L_36 - .L_35)
.L_35:
        /*0068*/ 	.word	0x00000000


	//----- nvinfo : EIATTR_CBANK_PARAM_SIZE
	.align		4
.L_36:
        /*006c*/ 	.byte	0x03, 0x19
        /*006e*/ 	.short	0x0018


	//----- nvinfo : EIATTR_PARAM_CBANK
	.align		4
        /*0070*/ 	.byte	0x04, 0x0a
        /*0072*/ 	.short	(.L_38 - .L_37)
	.align		4
.L_37:
        /*0074*/ 	.word	index@(.nv.constant0._Z15PDHGPU_BaselineP10hist_entryP8atomdescd)
        /*0078*/ 	.short	0x0380
        /*007a*/ 	.short	0x0018


	//----- nvinfo : EIATTR_SW_WAR
	.align		4
.L_38:
        /*007c*/ 	.byte	0x04, 0x36
        /*007e*/ 	.short	(.L_40 - .L_39)
.L_39:
        /*0080*/ 	.word	0x00000008
.L_40:


//--------------------- .nv.info._Z12PDH_baselineP10hist_entryP8atomdescdi --------------------------
	.section	.nv.info._Z12PDH_baselineP10hist_entryP8atomdescdi,"",@"SHT_CUDA_INFO"
	.sectionflags	@""
	.align	4


	//----- nvinfo : EIATTR_CUDA_API_VERSION
	.align		4
        /*0000*/ 	.byte	0x04, 0x37
        /*0002*/ 	.short	(.L_42 - .L_41)
.L_41:
        /*0004*/ 	.word	0x00000082


	//----- nvinfo : EIATTR_KPARAM_INFO
	.align		4
.L_42:
        /*0008*/ 	.byte	0x04, 0x17
        /*000a*/ 	.short	(.L_44 - .L_43)
.L_43:
        /*000c*/ 	.word	0x00000000
        /*0010*/ 	.short	0x0003
        /*0012*/ 	.short	0x0018
        /*0014*/ 	.byte	0x00, 0xf0, 0x11, 0x00


	//----- nvinfo : EIATTR_KPARAM_INFO
	.align		4
.L_44:
        /*0018*/ 	.byte	0x04, 0x17
        /*001a*/ 	.short	(.L_46 - .L_45)
.L_45:
        /*001c*/ 	.word	0x00000000
        /*0020*/ 	.short	0x0002
        /*0022*/ 	.short	0x0010
        /*0024*/ 	.byte	0x00, 0xf0, 0x21, 0x00


	//----- nvinfo : EIATTR_KPARAM_INFO
	.align		4
.L_46:
        /*0028*/ 	.byte	0x04, 0x17
        /*002a*/ 	.short	(.L_48 - .L_47)
.L_47:
        /*002c*/ 	.word	0x00000000
        /*0030*/ 	.short	0x0001
        /*0032*/ 	.short	0x0008
        /*0034*/ 	.byte	0x00, 0xf5, 0x21, 0x00


	//----- nvinfo : EIATTR_KPARAM_INFO
	.align		4
.L_48:
        /*0038*/ 	.byte	0x04, 0x17
        /*003a*/ 	.short	(.L_50 - .L_49)
.L_49:
        /*003c*/ 	.word	0x00000000
        /*0040*/ 	.short	0x0000
        /*0042*/ 	.short	0x0000
        /*0044*/ 	.byte	0x00, 0xf5, 0x21, 0x00


	//----- nvinfo : EIATTR_SPARSE_MMA_MASK
	.align		4
.L_50:
        /*0048*/ 	.byte	0x03, 0x50
        /*004a*/ 	.short	0x0000


	//----- nvinfo : EIATTR_MAXREG_COUNT
	.align		4
        /*004c*/ 	.byte	0x03, 0x1b
        /*004e*/ 	.short	0x00ff


	//----- nvinfo : EIATTR_MERCURY_ISA_VERSION
	.align		4
        /*0050*/ 	.byte	0x03, 0x5f
        /*0052*/ 	.short	0x0101


	//----- nvinfo : EIATTR_VRC_CTA_INIT_COUNT
	.align		4
        /*0054*/ 	.byte	0x02, 0x4a
	.zero		1
	.zero		1


	//----- nvinfo : EIATTR_EXIT_INSTR_OFFSETS
	.align		4
        /*0058*/ 	.byte	0x04, 0x1c
        /*005a*/ 	.short	(.L_52 - .L_51)


	//   ....[0]....
.L_51:
        /*005c*/ 	.word	0x00000090


	//   ....[1]....
        /*0060*/ 	.word	0x00001240


	//   ....[2]....
        /*0064*/ 	.word	0x00001b70


	//   ....[3]....
        /*0068*/ 	.word	0x00001ff0


	//----- nvinfo : EIATTR_CRS_STACK_SIZE
	.align		4
.L_52:
        /*006c*/ 	.byte	0x04, 0x1e
        /*006e*/ 	.short	(.L_54 - .L_53)
.L_53:
        /*0070*/ 	.word	0x00000000


	//----- nvinfo : EIATTR_CBANK_PARAM_SIZE
	.align		4
.L_54:
        /*0074*/ 	.byte	0x03, 0x19
        /*0076*/ 	.short	0x001c


	//----- nvinfo : EIATTR_PARAM_CBANK
	.align		4
        /*0078*/ 	.byte	0x04, 0x0a
        /*007a*/ 	.short	(.L_56 - .L_55)
	.align		4
.L_55:
        /*007c*/ 	.word	index@(.nv.constant0._Z12PDH_baselineP10hist_entryP8atomdescdi)
        /*0080*/ 	.short	0x0380
        /*0082*/ 	.short	0x001c


	//----- nvinfo : EIATTR_SW_WAR
	.align		4
.L_56:
        /*0084*/ 	.byte	0x04, 0x36
        /*0086*/ 	.short	(.L_58 - .L_57)
.L_57:
        /*0088*/ 	.word	0x00000008
.L_58:


//--------------------- .nv.callgraph             --------------------------
	.section	.nv.callgraph,"",@"SHT_CUDA_CALLGRAPH"
	.align	4
	.sectionentsize	8
	.align		4
        /*0000*/ 	.word	0x00000000
	.align		4
        /*0004*/ 	.word	0xffffffff
	.align		4
        /*0008*/ 	.word	index@(_Z15PDHGPU_BaselineP10hist_entryP8atomdescd)
	.align		4
        /*000c*/ 	.word	index@(vprintf)
	.align		4
        /*0010*/ 	.word	0x00000000
	.align		4
        /*0014*/ 	.word	0xfffffffe
	.align		4
        /*0018*/ 	.word	0x00000000
	.align		4
        /*001c*/ 	.word	0xfffffffd
	.align		4
        /*0020*/ 	.word	0x00000000
	.align		4
        /*0024*/ 	.word	0xfffffffc


//--------------------- .nv.constant4             --------------------------
	.section	.nv.constant4,"a",@progbits
	.align	8
	.align		8
.nv.constant4:
        /*0000*/ 	.dword	vprintf
	.align		8
        /*0008*/ 	.dword	$str


//--------------------- .text._Z15PDHGPU_BaselineP10hist_entryP8atomdescd --------------------------
	.section	.text._Z15PDHGPU_BaselineP10hist_entryP8atomdescd,"ax",@progbits
	.align	128
        .global         _Z15PDHGPU_BaselineP10hist_entryP8atomdescd
        .type           _Z15PDHGPU_BaselineP10hist_entryP8atomdescd,@function
        .size           _Z15PDHGPU_BaselineP10hist_entryP8atomdescd,(.L_x_60 - _Z15PDHGPU_BaselineP10hist_entryP8atomdescd)
        .other          _Z15PDHGPU_BaselineP10hist_entryP8atomdescd,@"STO_CUDA_ENTRY STV_DEFAULT"
_Z15PDHGPU_BaselineP10hist_entryP8atomdescd:
.text._Z15PDHGPU_BaselineP10hist_entryP8atomdescd:
[----:B------:R-:W0:Y:S01]  /*0000*/  LDC R1, c[0x0][0x37c] ;  /* 0x0000df00ff017b82 */ /* 0x000e220000000800 */
[----:B------:R-:W1:Y:S01]  /*0010*/  S2R R3, SR_TID.X ;  /* 0x0000000000037919 */ /* 0x000e620000002100 */
[----:B------:R-:W2:Y:S06]  /*0020*/  LDCU UR5, c[0x0][0x2fc] ;  /* 0x00005f80ff0577ac */ /* 0x000eac0008000800 */
[----:B------:R-:W1:Y:S01]  /*0030*/  LDC R8, c[0x0][0x360] ;  /* 0x0000d800ff087b82 */ /* 0x000e620000000800 */
[----:B0-----:R-:W-:Y:S01]  /*0040*/  VIADD R1, R1, 0xffffffe8 ;  /* 0xffffffe801017836 */ /* 0x001fe20000000000 */
[----:B------:R-:W0:Y:S01]  /*0050*/  S2R R0, SR_TID.Y ;  /* 0x0000000000007919 */ /* 0x000e220000002200 */
[----:B------:R-:W3:Y:S05]  /*0060*/  LDCU UR4, c[0x0][0x2f8] ;  /* 0x00005f00ff0477ac */ /* 0x000eea0008000800 */
[----:B------:R-:W1:Y:S08]  /*0070*/  S2UR UR6, SR_CTAID.X ;  /* 0x00000000000679c3 */ /* 0x000e700000002500 */
[----:B------:R-:W0:Y:S01]  /*0080*/  S2UR UR7, SR_CTAID.Y ;  /* 0x00000000000779c3 */ /* 0x000e220000002600 */
[----:B---3--:R-:W-:-:S07]  /*0090*/  IADD3 R6, P1, PT, R1, UR4, RZ ;  /* 0x0000000401067c10 */ /* 0x008fce000ff3e0ff */
[----:B------:R-:W0:Y:S01]  /*00a0*/  LDC R9, c[0x0][0x364] ;  /* 0x0000d900ff097b82 */ /* 0x000e220000000800 */
[----:B--2---:R-:W-:Y:S02]  /*00b0*/  IMAD.X R7, RZ, RZ, UR5, P1 ;  /* 0x00000005ff077e24 */ /* 0x004fe400088e06ff */
[----:B-1----:R-:W-:Y:S02]  /*00c0*/  IMAD R8, R8, UR6, R3 ;  /* 0x0000000608087c24 */ /* 0x002fe4000f8e0203 */
[----:B0-----:R-:W-:-:S05]  /*00d0*/  IMAD R9, R9, UR7, R0 ;  /* 0x0000000709097c24 */ /* 0x001fca000f8e0200 */
[----:B------:R-:W-:-:S13]  /*00e0*/  ISETP.GE.AND P0, PT, R8, R9, PT ;  /* 0x000000090800720c */ /* 0x000fda0003f06270 */
[----:B------:R-:W-:Y:S05]  /*00f0*/  @P0 BRA `(.L_x_0) ;  /* 0x00000004006c0947 */ /* 0x000fea0003800000 */
[----:B------:R-:W0:Y:S08]  /*0100*/  LDC.64 R16, c[0x0][0x358] ;  /* 0x0000d600ff107b82 */ /* 0x000e300000000a00 */
[----:B------:R-:W1:Y:S01]  /*0110*/  LDC.64 R12, c[0x0][0x388] ;  /* 0x0000e200ff0c7b82 */ /* 0x000e620000000a00 */
[----:B0-----:R-:W-:Y:S02]  /*0120*/  R2UR UR8, R16 ;  /* 0x00000000100872ca */ /* 0x001fe400000e0000 */
[----:B------:R-:W-:-:S02]  /*0130*/  R2UR UR9, R17 ;  /* 0x00000000110972ca */ /* 0x000fc400000e0000 */
[----:B------:R-:W-:Y:S02]  /*0140*/  R2UR UR10, R16 ;  /* 0x00000000100a72ca */ /* 0x000fe400000e0000 */
[C---:B------:R-:W-:Y:S01]  /*0150*/  R2UR UR11, R17.reuse ;  /* 0x00000000110b72ca */ /* 0x040fe200000e0000 */
[--C-:B-1----:R-:W-:Y:S01]  /*0160*/  IMAD.WIDE R2, R8, 0x18, R12.reuse ;  /* 0x0000001808027825 */ /* 0x102fe200078e020c */
[C---:B------:R-:W-:Y:S02]  /*0170*/  R2UR UR4, R16.reuse ;  /* 0x00000000100472ca */ /* 0x040fe400000e0000 */
[----:B------:R-:W-:Y:S01]  /*0180*/  R2UR UR5, R17 ;  /* 0x00000000110572ca */ /* 0x000fe200000e0000 */
[----:B------:R-:W-:Y:S01]  /*0190*/  IMAD.WIDE.U32 R12, R9, 0x18, R12 ;  /* 0x00000018090c7825 */ /* 0x000fe200078e000c */
[----:B------:R-:W-:Y:S02]  /*01a0*/  R2UR UR6, R16 ;  /* 0x00000000100672ca */ /* 0x000fe400000e0000 */
[----:B------:R-:W-:Y:S01]  /*01b0*/  R2UR UR7, R17 ;  /* 0x00000000110772ca */ /* 0x000fe200000e0000 */
[----:B------:R-:W2:Y:S04]  /*01c0*/  LDG.E.64 R14, desc[UR8][R2.64+0x8] ;  /* 0x00000808020e7981 */ /* 0x000ea8000c1e1b00 */
[----:B------:R-:W2:Y:S04]  /*01d0*/  LDG.E.64 R18, desc[UR10][R12.64+0x8] ;  /* 0x0000080a0c127981 */ /* 0x000ea8000c1e1b00 */
[----:B------:R-:W3:Y:S04]  /*01e0*/  LDG.E.64 R4, desc[UR4][R2.64] ;  /* 0x0000000402047981 */ /* 0x000ee8000c1e1b00 */
[----:B------:R-:W3:Y:S04]  /*01f0*/  LDG.E.64 R10, desc[UR6][R12.64] ;  /* 0x000000060c0a7981 */ /* 0x000ee8000c1e1b00 */
[----:B------:R0:W4:Y:S04]  /*0200*/  LDG.E.64 R20, desc[UR8][R2.64+0x10] ;  /* 0x0000100802147981 */ /* 0x000128000c1e1b00 */
[----:B------:R-:W4:Y:S01]  /*0210*/  LDG.E.64 R22, desc[UR10][R12.64+0x10] ;  /* 0x0000100a0c167981 */ /* 0x000f22000c1e1b00 */
[----:B------:R-:W-:Y:S01]  /*0220*/  BSSY.RECONVERGENT B0, `(.L_x_1) ;  /* 0x000001b000007945 */ /* 0x000fe20003800200 */
[----:B0-----:R-:W-:-:S02]  /*0230*/  IMAD.MOV.U32 R2, RZ, RZ, 0x0 ;  /* 0x00000000ff027424 */ /* 0x001fc400078e00ff */
[----:B------:R-:W-:Y:S01]  /*0240*/  IMAD.MOV.U32 R3, RZ, RZ, 0x3fd80000 ;  /* 0x3fd80000ff037424 */ /* 0x000fe200078e00ff */
[----:B--2---:R-:W-:Y:S02]  /*0250*/  DADD R14, R14, -R18 ;  /* 0x000000000e0e7229 */ /* 0x004fe40000000812 */
[----:B---3--:R-:W-:-:S06]  /*0260*/  DADD R4, R4, -R10 ;  /* 0x0000000004047229 */ /* 0x008fcc000000080a */
[----:B------:R-:W-:Y:S02]  /*0270*/  DMUL R14, R14, R14 ;  /* 0x0000000e0e0e7228 */ /* 0x000fe40000000000 */
[----:B----4-:R-:W-:-:S06]  /*0280*/  DADD R20, R20, -R22 ;  /* 0x0000000014147229 */ /* 0x010fcc0000000816 */
[----:B------:R-:W-:-:S08]  /*0290*/  DFMA R10, R4, R4, R14 ;  /* 0x00000004040a722b */ /* 0x000fd0000000000e */
[----:B------:R-:W-:-:S06]  /*02a0*/  DFMA R10, R20, R20, R10 ;  /* 0x00000014140a722b */ /* 0x000fcc000000000a */
[----:B------:R-:W0:Y:S04]  /*02b0*/  MUFU.RSQ64H R5, R11 ;  /* 0x0000000b00057308 */ /* 0x000e280000001c00 */
[----:B------:R-:W-:-:S05]  /*02c0*/  VIADD R4, R11, 0xfcb00000 ;  /* 0xfcb000000b047836 */ /* 0x000fca0000000000 */
[----:B------:R-:W-:Y:S01]  /*02d0*/  ISETP.GE.U32.AND P0, PT, R4, 0x7ca00000, PT ;  /* 0x7ca000000400780c */ /* 0x000fe20003f06070 */
[----:B0-----:R-:W-:-:S08]  /*02e0*/  DMUL R14, R4, R4 ;  /* 0x00000004040e7228 */ /* 0x001fd00000000000 */
[----:B------:R-:W-:-:S08]  /*02f0*/  DFMA R14, R10, -R14, 1 ;  /* 0x3ff000000a0e742b */ /* 0x000fd0000000080e */
[----:B------:R-:W-:Y:S02]  /*0300*/  DFMA R2, R14, R2, 0.5 ;  /* 0x3fe000000e02742b */ /* 0x000fe40000000002 */
[----:B------:R-:W-:-:S08]  /*0310*/  DMUL R14, R4, R14 ;  /* 0x0000000e040e7228 */ /* 0x000fd00000000000 */
[----:B------:R-:W-:-:S08]  /*0320*/  DFMA R14, R2, R14, R4 ;  /* 0x0000000e020e722b */ /* 0x000fd00000000004 */
[----:B------:R-:W-:Y:S02]  /*0330*/  DMUL R12, R10, R14 ;  /* 0x0000000e0a0c7228 */ /* 0x000fe40000000000 */
[----:B------:R-:W-:Y:S02]  /*0340*/  VIADD R21, R15, 0xfff00000 ;  /* 0xfff000000f157836 */ /* 0x000fe40000000000 */
[----:B------:R-:W-:-:S04]  /*0350*/  IMAD.MOV.U32 R20, RZ, RZ, R14 ;  /* 0x000000ffff147224 */ /* 0x000fc800078e000e */
[----:B------:R-:W-:-:S08]  /*0360*/  DFMA R18, R12, -R12, R10 ;  /* 0x8000000c0c12722b */ /* 0x000fd0000000000a */
[----:B------:R-:W-:Y:S01]  /*0370*/  DFMA R2, R18, R20, R12 ;  /* 0x000000141202722b */ /* 0x000fe2000000000c */
[----:B------:R-:W-:Y:S10]  /*0380*/  @!P0 BRA `(.L_x_2) ;  /* 0x0000000000108947 */ /* 0x000ff40003800000 */
[----:B------:R-:W-:-:S07]  /*0390*/  MOV R0, 0x3b0 ;  /* 0x000003b000007802 */ /* 0x000fce0000000f00 */
[----:B------:R-:W-:Y:S05]  /*03a0*/  CALL.REL.NOINC `($__internal_1_$__cuda_sm20_dsqrt_rn_f64_mediumpath_v1) ;  /* 0x00000008002c7944 */ /* 0x000fea0003c00000 */
[----:B------:R-:W-:Y:S02]  /*03b0*/  IMAD.MOV.U32 R2, RZ, RZ, R4 ;  /* 0x000000ffff027224 */ /* 0x000fe400078e0004 */
[----:B------:R-:W-:-:S07]  /*03c0*/  IMAD.MOV.U32 R3, RZ, RZ, R5 ;  /* 0x000000ffff037224 */ /* 0x000fce00078e0005 */
.L_x_2:
[----:B------:R-:W-:Y:S05]  /*03d0*/  BSYNC.RECONVERGENT B0 ;  /* 0x0000000000007941 */ /* 0x000fea0003800200 */
.L_x_1:
[----:B------:R-:W0:Y:S01]  /*03e0*/  LDCU UR4, c[0x0][0x394] ;  /* 0x00007280ff0477ac */ /* 0x000e220008000800 */
[----:B------:R-:W1:Y:S01]  /*03f0*/  LDC.64 R12, c[0x0][0x390] ;  /* 0x0000e400ff0c7b82 */ /* 0x000e620000000a00 */
[----:B------:R-:W-:Y:S01]  /*0400*/  IMAD.MOV.U32 R4, RZ, RZ, 0x1 ;  /* 0x00000001ff047424 */ /* 0x000fe200078e00ff */
[----:B------:R-:W-:Y:S01]  /*0410*/  FSETP.GEU.AND P1, PT, |R3|, 6.5827683646048100446e-37, PT ;  /* 0x036000000300780b */ /* 0x000fe20003f2e200 */
[----:B------:R-:W-:Y:S01]  /*0420*/  BSSY.RECONVERGENT B0, `(.L_x_3) ;  /* 0x0000013000007945 */ /* 0x000fe20003800200 */
[----:B0-----:R-:W1:Y:S03]  /*0430*/  MUFU.RCP64H R5, UR4 ;  /* 0x0000000400057d08 */ /* 0x001e660008001800 */
[----:B-1----:R-:W-:-:S08]  /*0440*/  DFMA R10, R4, -R12, 1 ;  /* 0x3ff00000040a742b */ /* 0x002fd0000000080c */
[----:B------:R-:W-:-:S08]  /*0450*/  DFMA R10, R10, R10, R10 ;  /* 0x0000000a0a0a722b */ /* 0x000fd0000000000a */
[----:B------:R-:W-:-:S08]  /*0460*/  DFMA R10, R4, R10, R4 ;  /* 0x0000000a040a722b */ /* 0x000fd00000000004 */
[----:B------:R-:W-:-:S08]  /*0470*/  DFMA R4, R10, -R12, 1 ;  /* 0x3ff000000a04742b */ /* 0x000fd0000000080c */
[----:B------:R-:W-:-:S08]  /*0480*/  DFMA R4, R10, R4, R10 ;  /* 0x000000040a04722b */ /* 0x000fd0000000000a */
[----:B------:R-:W-:-:S08]  /*0490*/  DMUL R10, R4, R2 ;  /* 0x00000002040a7228 */ /* 0x000fd00000000000 */
[----:B------:R-:W-:-:S08]  /*04a0*/  DFMA R12, R10, -R12, R2 ;  /* 0x8000000c0a0c722b */ /* 0x000fd00000000002 */
[----:B------:R-:W-:-:S10]  /*04b0*/  DFMA R4, R4, R12, R10 ;  /* 0x0000000c0404722b */ /* 0x000fd4000000000a */
[----:B------:R-:W-:-:S05]  /*04c0*/  FFMA R0, RZ, UR4, R5 ;  /* 0x00000004ff007c23 */ /* 0x000fca0008000005 */
[----:B------:R-:W-:-:S13]  /*04d0*/  FSETP.GT.AND P0, PT, |R0|, 1.469367938527859385e-39, PT ;  /* 0x001000000000780b */ /* 0x000fda0003f04200 */
[----:B------:R-:W-:Y:S05]  /*04e0*/  @P0 BRA P1, `(.L_x_4) ;  /* 0x0000000000180947 */ /* 0x000fea0000800000 */
[----:B------:R-:W-:Y:S01]  /*04f0*/  IMAD.MOV.U32 R10, RZ, RZ, R2 ;  /* 0x000000ffff0a7224 */ /* 0x000fe200078e0002 */
[----:B------:R-:W-:Y:S01]  /*0500*/  MOV R4, 0x530 ;  /* 0x0000053000047802 */ /* 0x000fe20000000f00 */
[----:B------:R-:W-:-:S07]  /*0510*/  IMAD.MOV.U32 R11, RZ, RZ, R3 ;  /* 0x000000ffff0b7224 */ /* 0x000fce00078e0003 */
[----:B------:R-:W-:Y:S05]  /*0520*/  CALL.REL.NOINC `($__internal_0_$__cuda_sm20_div_rn_f64_full) ;  /* 0x00000000006c7944 */ /* 0x000fea0003c00000 */
[----:B------:R-:W-:Y:S02]  /*0530*/  IMAD.MOV.U32 R4, RZ, RZ, R20 ;  /* 0x000000ffff047224 */ /* 0x000fe400078e0014 */
[----:B------:R-:W-:-:S07]  /*0540*/  IMAD.MOV.U32 R5, RZ, RZ, R21 ;  /* 0x000000ffff057224 */ /* 0x000fce00078e0015 */
.L_x_4:
[----:B------:R-:W-:Y:S05]  /*0550*/  BSYNC.RECONVERGENT B0 ;  /* 0x0000000000007941 */ /* 0x000fea0003800200 */
.L_x_3:
[----:B------:R-:W0:Y:S01]  /*0560*/  LDC.64 R10, c[0x0][0x380] ;  /* 0x0000e000ff0a7b82 */ /* 0x000e220000000a00 */
[----:B------:R-:W0:Y:S01]  /*0570*/  F2I.F64.TRUNC R0, R4 ;  /* 0x0000000400007311 */ /* 0x000e22000030d100 */
[----:B------:R-:W-:Y:S02]  /*0580*/  R2UR UR4, R16 ;  /* 0x00000000100472ca */ /* 0x000fe400000e0000 */
[----:B------:R-:W-:Y:S01]  /*0590*/  R2UR UR5, R17 ;  /* 0x00000000110572ca */ /* 0x000fe200000e0000 */
[----:B0-----:R-:W-:-:S12]  /*05a0*/  IMAD.WIDE R10, R0, 0x8, R10 ;  /* 0x00000008000a7825 */ /* 0x001fd800078e020a */
[----:B------:R-:W2:Y:S01]  /*05b0*/  LDG.E.64 R12, desc[UR4][R10.64] ;  /* 0x000000040a0c7981 */ /* 0x000ea2000c1e1b00 */
[----:B------:R-:W-:Y:S01]  /*05c0*/  R2UR UR6, R16 ;  /* 0x00000000100672ca */ /* 0x000fe200000e0000 */
[----:B------:R-:W0:Y:S01]  /*05d0*/  LDCU.64 UR4, c[0x4][0x8] ;  /* 0x01000100ff0477ac */ /* 0x000e220008000a00 */
[----:B------:R-:W-:Y:S01]  /*05e0*/  R2UR UR7, R17 ;  /* 0x00000000110772ca */ /* 0x000fe200000e0000 */
[----:B------:R1:W-:Y:S04]  /*05f0*/  STL.64 [R1], R8 ;  /* 0x0000000801007387 */ /* 0x0003e80000100a00 */
[----:B------:R1:W-:Y:S04]  /*0600*/  STL.64 [R1+0x10], R2 ;  /* 0x0000100201007387 */ /* 0x0003e80000100a00 */
[----:B------:R1:W-:Y:S01]  /*0610*/  STL [R1+0x8], R0 ;  /* 0x0000080001007387 */ /* 0x0003e20000100800 */
[----:B0-----:R-:W-:-:S02]  /*0620*/  IMAD.U32 R4, RZ, RZ, UR4 ;  /* 0x00000004ff047e24 */ /* 0x001fc4000f8e00ff */
[----:B------:R-:W-:Y:S01]  /*0630*/  IMAD.U32 R5, RZ, RZ, UR5 ;  /* 0x00000005ff057e24 */ /* 0x000fe2000f8e00ff */
[----:B--2---:R-:W-:Y:S02]  /*0640*/  IADD3 R14, P0, PT, R12, 0x1, RZ ;  /* 0x000000010c0e7810 */ /* 0x004fe40007f1e0ff */
[----:B------:R-:W-:-:S03]  /*0650*/  MOV R12, 0x0 ;  /* 0x00000000000c7802 */ /* 0x000fc60000000f00 */
[----:B------:R-:W-:-:S03]  /*0660*/  IMAD.X R15, RZ, RZ, R13, P0 ;  /* 0x000000ffff0f7224 */ /* 0x000fc600000e060d */
[----:B------:R-:W0:Y:S02]  /*0670*/  LDC.64 R12, c[0x4][R12] ;  /* 0x010000000c0c7b82 */ /* 0x000e240000000a00 */
[----:B------:R1:W-:Y:S03]  /*0680*/  STG.E.64 desc[UR6][R10.64], R14 ;  /* 0x0000000e0a007986 */ /* 0x0003e6000c101b06 */
[----:B------:R-:W-:-:S07]  /*0690*/  LEPC R20, `(.L_x_0) ;  /* 0x000000001014794e */ /* 0x000fce0000000000 */
[----:B01----:R-:W-:Y:S05]  /*06a0*/  CALL.ABS.NOINC R12 ;  /* 0x000000000c007343 */ /* 0x003fea0003c00000 */
.L_x_0:
[----:B------:R-:W-:Y:S05]  /*06b0*/  WARPSYNC.ALL ;  /* 0x0000000000007948 */ /* 0x000fea0003800000 */
[----:B------:R-:W-:Y:S06]  /*06c0*/  BAR.SYNC.DEFER_BLOCKING 0x0 ;  /* 0x0000000000007b1d */ /* 0x000fec0000010000 */
[----:B------:R-:W-:Y:S05]  /*06d0*/  EXIT ;  /* 0x000000000000794d */ /* 0x000fea0003800000 */
        .weak           $__internal_0_$__cuda_sm20_div_rn_f64_full
        .type           $__internal_0_$__cuda_sm20_div_rn_f64_full,@function
        .size           $__internal_0_$__cuda_sm20_div_rn_f64_full,($__internal_1_$__cuda_sm20_dsqrt_rn_f64_mediumpath_v1 - $__internal_0_$__cuda_sm20_div_rn_f64_full)
$__internal_0_$__cuda_sm20_div_rn_f64_full:
[----:B------:R-:W0:Y:S01]  /*06e0*/  LDC.64 R14, c[0x0][0x390] ;  /* 0x0000e400ff0e7b82 */ /* 0x000e220000000a00 */
[----:B------:R-:W-:Y:S01]  /*06f0*/  IMAD.MOV.U32 R22, RZ, RZ, 0x1 ;  /* 0x00000001ff167424 */ /* 0x000fe200078e00ff */
[C---:B------:R-:W-:Y:S01]  /*0700*/  FSETP.GEU.AND P2, PT, |R11|.reuse, 1.469367938527859385e-39, PT ;  /* 0x001000000b00780b */ /* 0x040fe20003f4e200 */
[----:B------:R-:W-:Y:S01]  /*0710*/  IMAD.MOV.U32 R0, RZ, RZ, 0x1ca00000 ;  /* 0x1ca00000ff007424 */ /* 0x000fe200078e00ff */
[----:B------:R-:W-:Y:S01]  /*0720*/  LOP3.LUT R5, R11, 0x7ff00000, RZ, 0xc0, !PT ;  /* 0x7ff000000b057812 */ /* 0x000fe200078ec0ff */
[----:B------:R-:W-:Y:S01]  /*0730*/  BSSY.RECONVERGENT B1, `(.L_x_5) ;  /* 0x0000050000017945 */ /* 0x000fe20003800200 */
[C---:B0-----:R-:W-:Y:S02]  /*0740*/  FSETP.GEU.AND P0, PT, |R15|.reuse, 1.469367938527859385e-39, PT ;  /* 0x001000000f00780b */ /* 0x041fe40003f0e200 */
[C---:B------:R-:W-:Y:S02]  /*0750*/  LOP3.LUT R12, R15.reuse, 0x800fffff, RZ, 0xc0, !PT ;  /* 0x800fffff0f0c7812 */ /* 0x040fe400078ec0ff */
[----:B------:R-:W-:-:S02]  /*0760*/  LOP3.LUT R26, R15, 0x7ff00000, RZ, 0xc0, !PT ;  /* 0x7ff000000f1a7812 */ /* 0x000fc400078ec0ff */
[----:B------:R-:W-:Y:S01]  /*0770*/  LOP3.LUT R13, R12, 0x3ff00000, RZ, 0xfc, !PT ;  /* 0x3ff000000c0d7812 */ /* 0x000fe200078efcff */
[----:B------:R-:W-:Y:S01]  /*0780*/  IMAD.MOV.U32 R12, RZ, RZ, R14 ;  /* 0x000000ffff0c7224 */ /* 0x000fe200078e000e */
[----:B------:R-:W-:-:S04]  /*0790*/  ISETP.GE.U32.AND P1, PT, R5, R26, PT ;  /* 0x0000001a0500720c */ /* 0x000fc80003f26070 */
[----:B------:R-:W-:Y:S01]  /*07a0*/  SEL R0, R0, 0x63400000, !P1 ;  /* 0x6340000000007807 */ /* 0x000fe20004800000 */
[----:B------:R-:W0:Y:S03]  /*07b0*/  @!P0 LDC.64 R18, c[0x0][0x390] ;  /* 0x0000e400ff128b82 */ /* 0x000e260000000a00 */
[----:B------:R-:W-:-:S04]  /*07c0*/  @!P2 LOP3.LUT R24, R0, 0x80000000, R11, 0xf8, !PT ;  /* 0x800000000018a812 */ /* 0x000fc800078ef80b */
[----:B------:R-:W-:Y:S01]  /*07d0*/  @!P2 LOP3.LUT R25, R24, 0x100000, RZ, 0xfc, !PT ;  /* 0x001000001819a812 */ /* 0x000fe200078efcff */
[----:B------:R-:W-:Y:S01]  /*07e0*/  @!P2 IMAD.MOV.U32 R24, RZ, RZ, RZ ;  /* 0x000000ffff18a224 */ /* 0x000fe200078e00ff */
[----:B0-----:R-:W-:-:S06]  /*07f0*/  @!P0 DMUL R12, R18, 8.98846567431157953865e+307 ;  /* 0x7fe00000120c8828 */ /* 0x001fcc0000000000 */
[----:B------:R-:W0:Y:S02]  /*0800*/  MUFU.RCP64H R23, R13 ;  /* 0x0000000d00177308 */ /* 0x000e240000001800 */
[----:B0-----:R-:W-:-:S08]  /*0810*/  DFMA R18, R22, -R12, 1 ;  /* 0x3ff000001612742b */ /* 0x001fd0000000080c */
[----:B------:R-:W-:-:S08]  /*0820*/  DFMA R18, R18, R18, R18 ;  /* 0x000000121212722b */ /* 0x000fd00000000012 */
[----:B------:R-:W-:Y:S01]  /*0830*/  DFMA R22, R22, R18, R22 ;  /* 0x000000121616722b */ /* 0x000fe20000000016 */
[----:B------:R-:W-:Y:S01]  /*0840*/  LOP3.LUT R19, R0, 0x800fffff, R11, 0xf8, !PT ;  /* 0x800fffff00137812 */ /* 0x000fe200078ef80b */
[----:B------:R-:W-:-:S06]  /*0850*/  IMAD.MOV.U32 R18, RZ, RZ, R10 ;  /* 0x000000ffff127224 */ /* 0x000fcc00078e000a */
[----:B------:R-:W-:Y:S02]  /*0860*/  DFMA R20, R22, -R12, 1 ;  /* 0x3ff000001614742b */ /* 0x000fe4000000080c */
[----:B------:R-:W-:-:S06]  /*0870*/  @!P2 DFMA R18, R18, 2, -R24 ;  /* 0x400000001212a82b */ /* 0x000fcc0000000818 */
[----:B------:R-:W-:-:S08]  /*0880*/  DFMA R20, R22, R20, R22 ;  /* 0x000000141614722b */ /* 0x000fd00000000016 */
[----:B------:R-:W-:-:S08]  /*0890*/  DMUL R22, R20, R18 ;  /* 0x0000001214167228 */ /* 0x000fd00000000000 */
[----:B------:R-:W-:-:S08]  /*08a0*/  DFMA R24, R22, -R12, R18 ;  /* 0x8000000c1618722b */ /* 0x000fd00000000012 */
[----:B------:R-:W-:Y:S01]  /*08b0*/  DFMA R24, R20, R24, R22 ;  /* 0x000000181418722b */ /* 0x000fe20000000016 */
[----:B------:R-:W-:Y:S01]  /*08c0*/  IMAD.MOV.U32 R22, RZ, RZ, R5 ;  /* 0x000000ffff167224 */ /* 0x000fe200078e0005 */
[----:B------:R-:W-:Y:S01]  /*08d0*/  @!P2 LOP3.LUT R22, R19, 0x7ff00000, RZ, 0xc0, !PT ;  /* 0x7ff000001316a812 */ /* 0x000fe200078ec0ff */
[----:B------:R-:W-:Y:S01]  /*08e0*/  IMAD.MOV.U32 R23, RZ, RZ, R26 ;  /* 0x000000ffff177224 */ /* 0x000fe200078e001a */
[----:B------:R-:W-:-:S03]  /*08f0*/  @!P0 LOP3.LUT R23, R13, 0x7ff00000, RZ, 0xc0, !PT ;  /* 0x7ff000000d178812 */ /* 0x000fc600078ec0ff */
[----:B------:R-:W-:-:S05]  /*0900*/  VIADD R20, R22, 0xffffffff ;  /* 0xffffffff16147836 */ /* 0x000fca0000000000 */
[----:B------:R-:W-:Y:S01]  /*0910*/  ISETP.GT.U32.AND P0, PT, R20, 0x7feffffe, PT ;  /* 0x7feffffe1400780c */ /* 0x000fe20003f04070 */
[----:B------:R-:W-:-:S05]  /*0920*/  VIADD R20, R23, 0xffffffff ;  /* 0xffffffff17147836 */ /* 0x000fca0000000000 */
[----:B------:R-:W-:-:S13]  /*0930*/  ISETP.GT.U32.OR P0, PT, R20, 0x7feffffe, P0 ;  /* 0x7feffffe1400780c */ /* 0x000fda0000704470 */
[----:B------:R-:W-:Y:S05]  /*0940*/  @P0 BRA `(.L_x_6) ;  /* 0x0000000000600947 */ /* 0x000fea0003800000 */
[----:B------:R-:W-:Y:S01]  /*0950*/  VIADDMNMX R5, R5, -R26, 0xb9600000, !PT ;  /* 0xb960000005057446 */ /* 0x000fe2000780091a */
[----:B------:R-:W-:-:S03]  /*0960*/  IMAD.MOV.U32 R10, RZ, RZ, RZ ;  /* 0x000000ffff0a7224 */ /* 0x000fc600078e00ff */
[----:B------:R-:W-:-:S05]  /*0970*/  VIMNMX R5, PT, PT, R5, 0x46a00000, PT ;  /* 0x46a0000005057848 */ /* 0x000fca0003fe0100 */
[----:B------:R-:W-:-:S04]  /*0980*/  IMAD.IADD R0, R5, 0x1, -R0 ;  /* 0x0000000105007824 */ /* 0x000fc800078e0a00 */
[----:B------:R-:W-:-:S06]  /*0990*/  VIADD R11, R0, 0x7fe00000 ;  /* 0x7fe00000000b7836 */ /* 0x000fcc0000000000 */
[----:B------:R-:W-:-:S10]  /*09a0*/  DMUL R20, R24, R10 ;  /* 0x0000000a18147228 */ /* 0x000fd40000000000 */
[----:B------:R-:W-:-:S13]  /*09b0*/  FSETP.GTU.AND P0, PT, |R21|, 1.469367938527859385e-39, PT ;  /* 0x001000001500780b */ /* 0x000fda0003f0c200 */
[----:B------:R-:W-:Y:S05]  /*09c0*/  @P0 BRA `(.L_x_7) ;  /* 0x0000000000980947 */ /* 0x000fea0003800000 */
[----:B------:R-:W-:Y:S01]  /*09d0*/  DFMA R12, R24, -R12, R18 ;  /* 0x8000000c180c722b */ /* 0x000fe20000000012 */
[----:B------:R-:W-:-:S09]  /*09e0*/  IMAD.MOV.U32 R10, RZ, RZ, RZ ;  /* 0x000000ffff0a7224 */ /* 0x000fd200078e00ff */
[C---:B------:R-:W-:Y:S02]  /*09f0*/  FSETP.NEU.AND P0, PT, R13.reuse, RZ, PT ;  /* 0x000000ff0d00720b */ /* 0x040fe40003f0d000 */
[----:B------:R-:W-:-:S04]  /*0a00*/  LOP3.LUT R15, R13, 0x80000000, R15, 0x48, !PT ;  /* 0x800000000d0f7812 */ /* 0x000fc800078e480f */
[----:B------:R-:W-:-:S07]  /*0a10*/  LOP3.LUT R11, R15, R11, RZ, 0xfc, !PT ;  /* 0x0000000b0f0b7212 */ /* 0x000fce00078efcff */
[----:B------:R-:W-:Y:S05]  /*0a20*/  @!P0 BRA `(.L_x_7) ;  /* 0x0000000000808947 */ /* 0x000fea0003800000 */
[----:B------:R-:W-:Y:S01]  /*0a30*/  IMAD.MOV R13, RZ, RZ, -R0 ;  /* 0x000000ffff0d7224 */ /* 0x000fe200078e0a00 */
[----:B------:R-:W-:Y:S01]  /*0a40*/  DMUL.RP R10, R24, R10 ;  /* 0x0000000a180a7228 */ /* 0x000fe20000008000 */
[----:B------:R-:W-:Y:S01]  /*0a50*/  IMAD.MOV.U32 R12, RZ, RZ, RZ ;  /* 0x000000ffff0c7224 */ /* 0x000fe200078e00ff */
[----:B------:R-:W-:-:S05]  /*0a60*/  IADD3 R5, PT, PT, -R0, -0x43300000, RZ ;  /* 0xbcd0000000057810 */ /* 0x000fca0007ffe1ff */
[----:B------:R-:W-:-:S03]  /*0a70*/  DFMA R12, R20, -R12, R24 ;  /* 0x8000000c140c722b */ /* 0x000fc60000000018 */
[----:B------:R-:W-:-:S07]  /*0a80*/  LOP3.LUT R15, R11, R15, RZ, 0x3c, !PT ;  /* 0x0000000f0b0f7212 */ /* 0x000fce00078e3cff */
[----:B------:R-:W-:-:S04]  /*0a90*/  FSETP.NEU.AND P0, PT, |R13|, R5, PT ;  /* 0x000000050d00720b */ /* 0x000fc80003f0d200 */
[----:B------:R-:W-:Y:S02]  /*0aa0*/  FSEL R20, R10, R20, !P0 ;  /* 0x000000140a147208 */ /* 0x000fe40004000000 */
[----:B------:R-:W-:Y:S01]  /*0ab0*/  FSEL R21, R15, R21, !P0 ;  /* 0x000000150f157208 */ /* 0x000fe20004000000 */
[----:B------:R-:W-:Y:S06]  /*0ac0*/  BRA `(.L_x_7) ;  /* 0x0000000000587947 */ /* 0x000fec0003800000 */
.L_x_6:
[----:B------:R-:W-:-:S14]  /*0ad0*/  DSETP.NAN.AND P0, PT, R10, R10, PT ;  /* 0x0000000a0a00722a */ /* 0x000fdc0003f08000 */
[----:B------:R-:W-:Y:S05]  /*0ae0*/  @P0 BRA `(.L_x_8) ;  /* 0x0000000000480947 */ /* 0x000fea0003800000 */
[----:B------:R-:W0:Y:S02]  /*0af0*/  LDC.64 R12, c[0x0][0x390] ;  /* 0x0000e400ff0c7b82 */ /* 0x000e240000000a00 */
[----:B0-----:R-:W-:-:S14]  /*0b00*/  DSETP.NAN.AND P0, PT, R12, R12, PT ;  /* 0x0000000c0c00722a */ /* 0x001fdc0003f08000 */
[----:B------:R-:W-:Y:S05]  /*0b10*/  @P0 BRA `(.L_x_9) ;  /* 0x0000000000300947 */ /* 0x000fea0003800000 */
[----:B------:R-:W-:Y:S01]  /*0b20*/  ISETP.NE.AND P0, PT, R22, R23, PT ;  /* 0x000000171600720c */ /* 0x000fe20003f05270 */
[----:B------:R-:W-:Y:S02]  /*0b30*/  IMAD.MOV.U32 R20, RZ, RZ, 0x0 ;  /* 0x00000000ff147424 */ /* 0x000fe400078e00ff */
[----:B------:R-:W-:-:S10]  /*0b40*/  IMAD.MOV.U32 R21, RZ, RZ, -0x80000 ;  /* 0xfff80000ff157424 */ /* 0x000fd400078e00ff */
[----:B------:R-:W-:Y:S05]  /*0b50*/  @!P0 BRA `(.L_x_7) ;  /* 0x0000000000348947 */ /* 0x000fea0003800000 */
[----:B------:R-:W-:Y:S02]  /*0b60*/  ISETP.NE.AND P0, PT, R22, 0x7ff00000, PT ;  /* 0x7ff000001600780c */ /* 0x000fe40003f05270 */
[----:B------:R-:W-:Y:S02]  /*0b70*/  LOP3.LUT R21, R11, 0x80000000, R15, 0x48, !PT ;  /* 0x800000000b157812 */ /* 0x000fe400078e480f */
[----:B------:R-:W-:-:S13]  /*0b80*/  ISETP.EQ.OR P0, PT, R23, RZ, !P0 ;  /* 0x000000ff1700720c */ /* 0x000fda0004702670 */
[----:B------:R-:W-:Y:S01]  /*0b90*/  @P0 LOP3.LUT R0, R21, 0x7ff00000, RZ, 0xfc, !PT ;  /* 0x7ff0000015000812 */ /* 0x000fe200078efcff */
[----:B------:R-:W-:Y:S02]  /*0ba0*/  @!P0 IMAD.MOV.U32 R20, RZ, RZ, RZ ;  /* 0x000000ffff148224 */ /* 0x000fe400078e00ff */
[----:B------:R-:W-:Y:S02]  /*0bb0*/  @P0 IMAD.MOV.U32 R20, RZ, RZ, RZ ;  /* 0x000000ffff140224 */ /* 0x000fe400078e00ff */
[----:B------:R-:W-:Y:S01]  /*0bc0*/  @P0 IMAD.MOV.U32 R21, RZ, RZ, R0 ;  /* 0x000000ffff150224 */ /* 0x000fe200078e0000 */
[----:B------:R-:W-:Y:S06]  /*0bd0*/  BRA `(.L_x_7) ;  /* 0x0000000000147947 */ /* 0x000fec0003800000 */
.L_x_9:
[----:B------:R-:W-:Y:S01]  /*0be0*/  LOP3.LUT R21, R15, 0x80000, RZ, 0xfc, !PT ;  /* 0x000800000f157812 */ /* 0x000fe200078efcff */
[----:B------:R-:W-:Y:S01]  /*0bf0*/  IMAD.MOV.U32 R20, RZ, RZ, R14 ;  /* 0x000000ffff147224 */ /* 0x000fe200078e000e */
[----:B------:R-:W-:Y:S06]  /*0c00*/  BRA `(.L_x_7) ;  /* 0x0000000000087947 */ /* 0x000fec0003800000 */
.L_x_8:
[----:B------:R-:W-:Y:S01]  /*0c10*/  LOP3.LUT R21, R11, 0x80000, RZ, 0xfc, !PT ;  /* 0x000800000b157812 */ /* 0x000fe200078efcff */
[----:B------:R-:W-:-:S07]  /*0c20*/  IMAD.MOV.U32 R20, RZ, RZ, R10 ;  /* 0x000000ffff147224 */ /* 0x000fce00078e000a */
.L_x_7:
[----:B------:R-:W-:Y:S05]  /*0c30*/  BSYNC.RECONVERGENT B1 ;  /* 0x0000000000017941 */ /* 0x000fea0003800200 */
.L_x_5:
[----:B------:R-:W-:-:S04]  /*0c40*/  IMAD.MOV.U32 R5, RZ, RZ, 0x0 ;  /* 0x00000000ff057424 */ /* 0x000fc800078e00ff */
[----:B------:R-:W-:Y:S05]  /*0c50*/  RET.REL.NODEC R4 `(_Z15PDHGPU_BaselineP10hist_entryP8atomdescd) ;  /* 0xfffffff004e87950 */ /* 0x000fea0003c3ffff */
        .weak           $__internal_1_$__cuda_sm20_dsqrt_rn_f64_mediumpath_v1
        .type           $__internal_1_$__cuda_sm20_dsqrt_rn_f64_mediumpath_v1,@function
        .size           $__internal_1_$__cuda_sm20_dsqrt_rn_f64_mediumpath_v1,(.L_x_60 - $__internal_1_$__cuda_sm20_dsqrt_rn_f64_mediumpath_v1)
$__internal_1_$__cuda_sm20_dsqrt_rn_f64_mediumpath_v1:
[----:B------:R-:W-:Y:S01]  /*0c60*/  ISETP.GE.U32.AND P0, PT, R4, -0x3400000, PT ;  /* 0xfcc000000400780c */ /* 0x000fe20003f06070 */
[----:B------:R-:W-:Y:S01]  /*0c70*/  BSSY.RECONVERGENT B1, `(.L_x_10) ;  /* 0x0000024000017945 */ /* 0x000fe20003800200 */
[----:B------:R-:W-:-:S11]  /*0c80*/  IMAD.MOV.U32 R15, RZ, RZ, R21 ;  /* 0x000000ffff0f7224 */ /* 0x000fd600078e0015 */
[----:B------:R-:W-:Y:S05]  /*0c90*/  @!P0 BRA `(.L_x_11) ;  /* 0x0000000000208947 */ /* 0x000fea0003800000 */
[----:B------:R-:W-:-:S10]  /*0ca0*/  DFMA.RM R12, R18, R14, R12 ;  /* 0x0000000e120c722b */ /* 0x000fd4000000400c */
[----:B------:R-:W-:-:S05]  /*0cb0*/  IADD3 R2, P0, PT, R12, 0x1, RZ ;  /* 0x000000010c027810 */ /* 0x000fca0007f1e0ff */
[----:B------:R-:W-:-:S06]  /*0cc0*/  IMAD.X R3, RZ, RZ, R13, P0 ;  /* 0x000000ffff037224 */ /* 0x000fcc00000e060d */
[----:B------:R-:W-:-:S08]  /*0cd0*/  DFMA.RP R10, -R12, R2, R10 ;  /* 0x000000020c0a722b */ /* 0x000fd0000000810a */
[----:B------:R-:W-:-:S06]  /*0ce0*/  DSETP.GT.AND P0, PT, R10, RZ, PT ;  /* 0x000000ff0a00722a */ /* 0x000fcc0003f04000 */
[----:B------:R-:W-:Y:S02]  /*0cf0*/  FSEL R2, R2, R12, P0 ;  /* 0x0000000c02027208 */ /* 0x000fe40000000000 */
[----:B------:R-:W-:Y:S01]  /*0d00*/  FSEL R3, R3, R13, P0 ;  /* 0x0000000d03037208 */ /* 0x000fe20000000000 */
[----:B------:R-:W-:Y:S06]  /*0d10*/  BRA `(.L_x_12) ;  /* 0x0000000000647947 */ /* 0x000fec0003800000 */
.L_x_11:
[----:B------:R-:W-:-:S14]  /*0d20*/  DSETP.NE.AND P0, PT, R10, RZ, PT ;  /* 0x000000ff0a00722a */ /* 0x000fdc0003f05000 */
[----:B------:R-:W-:Y:S05]  /*0d30*/  @!P0 BRA `(.L_x_13) ;  /* 0x0000000000588947 */ /* 0x000fea0003800000 */
[----:B------:R-:W-:-:S13]  /*0d40*/  ISETP.GE.AND P0, PT, R11, RZ, PT ;  /* 0x000000ff0b00720c */ /* 0x000fda0003f06270 */
[----:B------:R-:W-:Y:S02]  /*0d50*/  @!P0 IMAD.MOV.U32 R2, RZ, RZ, 0x0 ;  /* 0x00000000ff028424 */ /* 0x000fe400078e00ff */
[----:B------:R-:W-:Y:S01]  /*0d60*/  @!P0 IMAD.MOV.U32 R3, RZ, RZ, -0x80000 ;  /* 0xfff80000ff038424 */ /* 0x000fe200078e00ff */
[----:B------:R-:W-:Y:S06]  /*0d70*/  @!P0 BRA `(.L_x_12) ;  /* 0x00000000004c8947 */ /* 0x000fec0003800000 */
[----:B------:R-:W-:-:S13]  /*0d80*/  ISETP.GT.AND P0, PT, R11, 0x7fefffff, PT ;  /* 0x7fefffff0b00780c */ /* 0x000fda0003f04270 */
[----:B------:R-:W-:Y:S05]  /*0d90*/  @P0 BRA `(.L_x_13) ;  /* 0x0000000000400947 */ /* 0x000fea0003800000 */
[----:B------:R-:W-:Y:S01]  /*0da0*/  DMUL R10, R10, 8.11296384146066816958e+31 ;  /* 0x469000000a0a7828 */ /* 0x000fe20000000000 */
[----:B------:R-:W-:Y:S02]  /*0db0*/  IMAD.MOV.U32 R2, RZ, RZ, RZ ;  /* 0x000000ffff027224 */ /* 0x000fe400078e00ff */
[----:B------:R-:W-:Y:S02]  /*0dc0*/  IMAD.MOV.U32 R12, RZ, RZ, 0x0 ;  /* 0x00000000ff0c7424 */ /* 0x000fe400078e00ff */
[----:B------:R-:W-:Y:S01]  /*0dd0*/  IMAD.MOV.U32 R13, RZ, RZ, 0x3fd80000 ;  /* 0x3fd80000ff0d7424 */ /* 0x000fe200078e00ff */
[----:B------:R-:W0:Y:S02]  /*0de0*/  MUFU.RSQ64H R3, R11 ;  /* 0x0000000b00037308 */ /* 0x000e240000001c00 */
[----:B0-----:R-:W-:-:S08]  /*0df0*/  DMUL R4, R2, R2 ;  /* 0x0000000202047228 */ /* 0x001fd00000000000 */
[----:B------:R-:W-:-:S08]  /*0e00*/  DFMA R4, R10, -R4, 1 ;  /* 0x3ff000000a04742b */ /* 0x000fd00000000804 */
[----:B------:R-:W-:Y:S02]  /*0e10*/  DFMA R12, R4, R12, 0.5 ;  /* 0x3fe00000040c742b */ /* 0x000fe4000000000c */
[----:B------:R-:W-:-:S08]  /*0e20*/  DMUL R4, R2, R4 ;  /* 0x0000000402047228 */ /* 0x000fd00000000000 */
[----:B------:R-:W-:-:S08]  /*0e30*/  DFMA R4, R12, R4, R2 ;  /* 0x000000040c04722b */ /* 0x000fd00000000002 */
[----:B------:R-:W-:Y:S02]  /*0e40*/  DMUL R2, R10, R4 ;  /* 0x000000040a027228 */ /* 0x000fe40000000000 */
[----:B------:R-:W-:-:S06]  /*0e50*/  VIADD R5, R5, 0xfff00000 ;  /* 0xfff0000005057836 */ /* 0x000fcc0000000000 */
[----:B------:R-:W-:-:S08]  /*0e60*/  DFMA R12, R2, -R2, R10 ;  /* 0x80000002020c722b */ /* 0x000fd0000000000a */
[----:B------:R-:W-:-:S10]  /*0e70*/  DFMA R2, R4, R12, R2 ;  /* 0x0000000c0402722b */ /* 0x000fd40000000002 */
[----:B------:R-:W-:Y:S01]  /*0e80*/  VIADD R3, R3, 0xfcb00000 ;  /* 0xfcb0000003037836 */ /* 0x000fe20000000000 */
[----:B------:R-:W-:Y:S06]  /*0e90*/  BRA `(.L_x_12) ;  /* 0x0000000000047947 */ /* 0x000fec0003800000 */
.L_x_13:
[----:B------:R-:W-:-:S11]  /*0ea0*/  DADD R2, R10, R10 ;  /* 0x000000000a027229 */ /* 0x000fd6000000000a */
.L_x_12:
[----:B------:R-:W-:Y:S05]  /*0eb0*/  BSYNC.RECONVERGENT B1 ;  /* 0x0000000000017941 */ /* 0x000fea0003800200 */
.L_x_10:
[----:B------:R-:W-:Y:S02]  /*0ec0*/  IMAD.MOV.U32 R4, RZ, RZ, R2 ;  /* 0x000000ffff047224 */ /* 0x000fe400078e0002 */
[----:B------:R-:W-:Y:S02]  /*0ed0*/  IMAD.MOV.U32 R5, RZ, RZ, R3 ;  /* 0x000000ffff057224 */ /* 0x000fe400078e0003 */
[----:B------:R-:W-:Y:S02]  /*0ee0*/  IMAD.MOV.U32 R2, RZ, RZ, R0 ;  /* 0x000000ffff027224 */ /* 0x000fe400078e0000 */
[----:B------:R-:W-:-:S04]  /*0ef0*/  IMAD.MOV.U32 R3, RZ, RZ, 0x0 ;  /* 0x00000000ff037424 */ /* 0x000fc800078e00ff */
[----:B------:R-:W-:Y:S05]  /*0f00*/  RET.REL.NODEC R2 `(_Z15PDHGPU_BaselineP10hist_entryP8atomdescd) ;  /* 0xfffffff0023c7950 */ /* 0x000fea0003c3ffff */
.L_x_14:
[----:B------:R-:W-:-:S00]  /*0f10*/  BRA `(.L_x_14) ;  /* 0xfffffffc00fc7947 */ /* 0x000fc0000383ffff */
[----:B------:R-:W-:-:S00]  /*0f20*/  NOP ;  /* 0x0000000000007918 */ /* 0x000fc00000000000 */
        /* <DEDUP_REMOVED lines=13> */
.L_x_60:


//--------------------- .text._Z12PDH_baselineP10hist_entryP8atomdescdi --------------------------
	.section	.text._Z12PDH_baselineP10hist_entryP8atomdescdi,"ax",@progbits
	.align	128
        .global         _Z12PDH_baselineP10hist_entryP8atomdescdi
        .type           _Z12PDH_baselineP10hist_entryP8atomdescdi,@function
        .size           _Z12PDH_baselineP10hist_entryP8atomdescdi,(.L_x_62 - _Z12PDH_baselineP10hist_entryP8atomdescdi)
        .other          _Z12PDH_baselineP10hist_entryP8atomdescdi,@"STO_CUDA_ENTRY STV_DEFAULT"
_Z12PDH_baselineP10hist_entryP8atomdescdi:
.text._Z12PDH_baselineP10hist_entryP8atomdescdi:
[----:B------:R-:W-:Y:S01]  /*0000*/  LDC R1, c[0x0][0x37c] ;  /* 0x0000df00ff017b82 */ /* 0x000fe20000000800 */
[----:B------:R-:W0:Y:S07]  /*0010*/  S2R R4, SR_TID.X ;  /* 0x0000000000047919 */ /* 0x000e2e0000002100 */
[----:B------:R-:W1:Y:S01]  /*0020*/  S2UR UR4, SR_CTAID.X ;  /* 0x00000000000479c3 */ /* 0x000e620000002500 */
[----:B------:R-:W1:Y:S07]  /*0030*/  LDCU UR5, c[0x0][0x360] ;  /* 0x00006c00ff0577ac */ /* 0x000e6e0008000800 */
[----:B------:R-:W2:Y:S01]  /*0040*/  LDC R7, c[0x0][0x398] ;  /* 0x0000e600ff077b82 */ /* 0x000ea20000000800 */
[----:B-1----:R-:W-:-:S06]  /*0050*/  UIMAD UR4, UR4, UR5, URZ ;  /* 0x00000005040472a4 */ /* 0x002fcc000f8e02ff */
[----:B0-----:R-:W-:-:S04]  /*0060*/  VIADD R2, R4, UR4 ;  /* 0x0000000404027c36 */ /* 0x001fc80008000000 */
[----:B------:R-:W-:-:S05]  /*0070*/  VIADD R5, R2, 0x1 ;  /* 0x0000000102057836 */ /* 0x000fca0000000000 */
[----:B--2---:R-:W-:-:S13]  /*0080*/  ISETP.GE.AND P0, PT, R5, R7, PT ;  /* 0x000000070500720c */ /* 0x004fda0003f06270 */
[----:B------:R-:W-:Y:S05]  /*0090*/  @P0 EXIT ;  /* 0x000000000000094d */ /* 0x000fea0003800000 */
[----:B------:R-:W0:Y:S01]  /*00a0*/  LDC.64 R22, c[0x0][0x388] ;  /* 0x0000e200ff167b82 */ /* 0x000e220000000a00 */
[----:B------:R-:W-:Y:S01]  /*00b0*/  IADD3 R0, PT, PT, -R2, -0x2, R7 ;  /* 0xfffffffe02007810 */ /* 0x000fe20007ffe107 */
[----:B------:R-:W-:Y:S01]  /*00c0*/  ULOP3.LUT UR4, URZ, UR4, URZ, 0x33, !UPT ;  /* 0x00000004ff047292 */ /* 0x000fe2000f8e33ff */
[----:B------:R-:W-:Y:S01]  /*00d0*/  BSSY B1, `(.L_x_15) ;  /* 0x0000115000017945 */ /* 0x000fe20003800000 */
[----:B------:R-:W1:Y:S01]  /*00e0*/  LDCU.64 UR6, c[0x0][0x358] ;  /* 0x00006b00ff0677ac */ /* 0x000e620008000a00 */
[----:B------:R-:W-:-:S03]  /*00f0*/  ISETP.GE.U32.AND P0, PT, R0, 0x3, PT ;  /* 0x000000030000780c */ /* 0x000fc60003f06070 */
[----:B------:R-:W2:Y:S01]  /*0100*/  LDC R3, c[0x0][0x394] ;  /* 0x0000e500ff037b82 */ /* 0x000ea20000000800 */
[----:B------:R-:W3:Y:S01]  /*0110*/  LDCU UR5, c[0x0][0x390] ;  /* 0x00007200ff0577ac */ /* 0x000ee20008000800 */
[----:B------:R-:W-:Y:S01]  /*0120*/  IADD3 R4, PT, PT, -R4, UR4, R7 ;  /* 0x0000000404047c10 */ /* 0x000fe2000fffe107 */
[----:B------:R-:W4:Y:S01]  /*0130*/  LDCU UR8, c[0x0][0x394] ;  /* 0x00007280ff0877ac */ /* 0x000f220008000800 */
[----:B0-----:R-:W-:-:S06]  /*0140*/  IMAD.WIDE R22, R2, 0x18, R22 ;  /* 0x0000001802167825 */ /* 0x001fcc00078e0216 */
[----:B-1-34-:R-:W-:Y:S05]  /*0150*/  @!P0 BRA `(.L_x_16) ;  /* 0x0000001000308947 */ /* 0x01afea0003800000 */
[----:B------:R-:W0:Y:S01]  /*0160*/  LDC.64 R20, c[0x0][0x390] ;  /* 0x0000e400ff147b82 */ /* 0x000e220000000a00 */
[----:B------:R-:W-:Y:S01]  /*0170*/  LOP3.LUT R6, R4, 0xfffffffc, RZ, 0xc0, !PT ;  /* 0xfffffffc04067812 */ /* 0x000fe200078ec0ff */
[----:B------:R-:W-:Y:S04]  /*0180*/  BSSY B0, `(.L_x_17) ;  /* 0x0000108000007945 */ /* 0x000fe80003800000 */
[----:B------:R-:W-:Y:S02]  /*0190*/  IMAD.MOV R6, RZ, RZ, -R6 ;  /* 0x000000ffff067224 */ /* 0x000fe400078e0a06 */
[----:B------:R-:W1:Y:S08]  /*01a0*/  LDC.64 R18, c[0x0][0x380] ;  /* 0x0000e000ff127b82 */ /* 0x000e700000000a00 */
[----:B------:R-:W3:Y:S02]  /*01b0*/  LDC.64 R16, c[0x0][0x388] ;  /* 0x0000e200ff107b82 */ /* 0x000ee40000000a00 */
.L_x_34:
[----:B---3--:R-:W-:Y:S01]  /*01c0*/  IMAD.WIDE R14, R5, 0x18, R16 ;  /* 0x00000018050e7825 */ /* 0x008fe200078e0210 */
[----:B------:R-:W3:Y:S04]  /*01d0*/  LDG.E.64 R26, desc[UR6][R22.64+0x8] ;  /* 0x00000806161a7981 */ /* 0x000ee8000c1e1b00 */
[----:B------:R-:W3:Y:S04]  /*01e0*/  LDG.E.64 R28, desc[UR6][R14.64+0x8] ;  /* 0x000008060e1c7981 */ /* 0x000ee8000c1e1b00 */
[----:B----4-:R-:W4:Y:S04]  /*01f0*/  LDG.E.64 R12, desc[UR6][R22.64] ;  /* 0x00000006160c7981 */ /* 0x010f28000c1e1b00 */
[----:B------:R-:W4:Y:S04]  /*0200*/  LDG.E.64 R24, desc[UR6][R14.64] ;  /* 0x000000060e187981 */ /* 0x000f28000c1e1b00 */
[----:B------:R-:W5:Y:S04]  /*0210*/  LDG.E.64 R8, desc[UR6][R22.64+0x10] ;  /* 0x0000100616087981 */ /* 0x000f68000c1e1b00 */
[----:B------:R-:W5:Y:S01]  /*0220*/  LDG.E.64 R10, desc[UR6][R14.64+0x10] ;  /* 0x000010060e0a7981 */ /* 0x000f62000c1e1b00 */
[----:B------:R-:W-:Y:S05]  /*0230*/  YIELD ;  /* 0x0000000000007946 */ /* 0x000fea0003800000 */
[----:B------:R-:W-:Y:S01]  /*0240*/  BSSY.RECONVERGENT B2, `(.L_x_18) ;  /* 0x000001d000027945 */ /* 0x000fe20003800200 */
[----:B---3--:R-:W-:-:S02]  /*0250*/  DADD R26, R26, -R28 ;  /* 0x000000001a1a7229 */ /* 0x008fc4000000081c */
[----:B----4-:R-:W-:-:S06]  /*0260*/  DADD R12, R12, -R24 ;  /* 0x000000000c0c7229 */ /* 0x010fcc0000000818 */
[----:B------:R-:W-:Y:S02]  /*0270*/  DMUL R26, R26, R26 ;  /* 0x0000001a1a1a7228 */ /* 0x000fe40000000000 */
[----:B-----5:R-:W-:-:S06]  /*0280*/  DADD R8, R8, -R10 ;  /* 0x0000000008087229 */ /* 0x020fcc000000080a */
[----:B------:R-:W-:Y:S01]  /*0290*/  DFMA R12, R12, R12, R26 ;  /* 0x0000000c0c0c722b */ /* 0x000fe2000000001a */
[----:B------:R-:W-:Y:S02]  /*02a0*/  IMAD.MOV.U32 R10, RZ, RZ, 0x0 ;  /* 0x00000000ff0a7424 */ /* 0x000fe400078e00ff */
[----:B------:R-:W-:-:S05]  /*02b0*/  IMAD.MOV.U32 R11, RZ, RZ, 0x3fd80000 ;  /* 0x3fd80000ff0b7424 */ /* 0x000fca00078e00ff */
[----:B------:R-:W-:-:S06]  /*02c0*/  DFMA R12, R8, R8, R12 ;  /* 0x00000008080c722b */ /* 0x000fcc000000000c */
[----:B------:R-:W3:Y:S04]  /*02d0*/  MUFU.RSQ64H R27, R13 ;  /* 0x0000000d001b7308 */ /* 0x000ee80000001c00 */
[----:B------:R-:W-:-:S04]  /*02e0*/  IADD3 R26, PT, PT, R13, -0x3500000, RZ ;  /* 0xfcb000000d1a7810 */ /* 0x000fc80007ffe0ff */
[----:B------:R-:W-:Y:S02]  /*02f0*/  ISETP.GE.U32.AND P0, PT, R26, 0x7ca00000, PT ;  /* 0x7ca000001a00780c */ /* 0x000fe40003f06070 */
[----:B---3--:R-:W-:-:S08]  /*0300*/  DMUL R8, R26, R26 ;  /* 0x0000001a1a087228 */ /* 0x008fd00000000000 */
[----:B------:R-:W-:-:S08]  /*0310*/  DFMA R8, R12, -R8, 1 ;  /* 0x3ff000000c08742b */ /* 0x000fd00000000808 */
[----:B------:R-:W-:Y:S02]  /*0320*/  DFMA R10, R8, R10, 0.5 ;  /* 0x3fe00000080a742b */ /* 0x000fe4000000000a */
[----:B------:R-:W-:-:S08]  /*0330*/  DMUL R8, R26, R8 ;  /* 0x000000081a087228 */ /* 0x000fd00000000000 */
[----:B------:R-:W-:-:S08]  /*0340*/  DFMA R30, R10, R8, R26 ;  /* 0x000000080a1e722b */ /* 0x000fd0000000001a */
[----:B------:R-:W-:Y:S02]  /*0350*/  DMUL R8, R12, R30 ;  /* 0x0000001e0c087228 */ /* 0x000fe40000000000 */
[----:B------:R-:W-:Y:S01]  /*0360*/  VIADD R11, R31, 0xfff00000 ;  /* 0xfff000001f0b7836 */ /* 0x000fe20000000000 */
[----:B------:R-:W-:-:S05]  /*0370*/  MOV R10, R30 ;  /* 0x0000001e000a7202 */ /* 0x000fca0000000f00 */
[----:B------:R-:W-:-:S08]  /*0380*/  DFMA R24, R8, -R8, R12 ;  /* 0x800000080818722b */ /* 0x000fd0000000000c */
[----:B------:R-:W-:Y:S01]  /*0390*/  DFMA R28, R24, R10, R8 ;  /* 0x0000000a181c722b */ /* 0x000fe20000000008 */
[----:B------:R-:W-:Y:S10]  /*03a0*/  @!P0 BRA `(.L_x_19) ;  /* 0x0000000000188947 */ /* 0x000ff40003800000 */
[----:B------:R-:W-:Y:S01]  /*03b0*/  IMAD.MOV.U32 R10, RZ, RZ, R8 ;  /* 0x000000ffff0a7224 */ /* 0x000fe200078e0008 */
[----:B------:R-:W-:Y:S01]  /*03c0*/  MOV R8, R26 ;  /* 0x0000001a00087202 */ /* 0x000fe20000000f00 */
[----:B------:R-:W-:Y:S01]  /*03d0*/  IMAD.MOV.U32 R0, RZ, RZ, R30 ;  /* 0x000000ffff007224 */ /* 0x000fe200078e001e */
[----:B------:R-:W-:Y:S01]  /*03e0*/  MOV R26, 0x410 ;  /* 0x00000410001a7802 */ /* 0x000fe20000000f00 */
[----:B------:R-:W-:-:S07]  /*03f0*/  IMAD.MOV.U32 R7, RZ, RZ, R13 ;  /* 0x000000ffff077224 */ /* 0x000fce00078e000d */
[----:B012---:R-:W-:Y:S05]  /*0400*/  CALL.REL.NOINC `($__internal_3_$__cuda_sm20_dsqrt_rn_f64_mediumpath_v1) ;  /* 0x0000002000747944 */ /* 0x007fea0003c00000 */
.L_x_19:
[----:B------:R-:W-:Y:S05]  /*0410*/  BSYNC.RECONVERGENT B2 ;  /* 0x0000000000027941 */ /* 0x000fea0003800200 */
.L_x_18:
[----:B------:R-:W0:Y:S01]  /*0420*/  MUFU.RCP64H R9, UR8 ;  /* 0x0000000800097d08 */ /* 0x000e220008001800 */
[----:B------:R-:W-:Y:S01]  /*0430*/  IMAD.MOV.U32 R8, RZ, RZ, 0x1 ;  /* 0x00000001ff087424 */ /* 0x000fe200078e00ff */
[----:B------:R-:W-:Y:S01]  /*0440*/  FSETP.GEU.AND P1, PT, |R29|, 6.5827683646048100446e-37, PT ;  /* 0x036000001d00780b */ /* 0x000fe20003f2e200 */
[----:B------:R-:W-:Y:S04]  /*0450*/  BSSY.RECONVERGENT B2, `(.L_x_20) ;  /* 0x0000011000027945 */ /* 0x000fe80003800200 */
[----:B0-----:R-:W-:-:S08]  /*0460*/  DFMA R10, R8, -R20, 1 ;  /* 0x3ff00000080a742b */ /* 0x001fd00000000814 */
        /* <DEDUP_REMOVED lines=11> */
[----:B------:R-:W-:-:S07]  /*0520*/  MOV R0, 0x540 ;  /* 0x0000054000007802 */ /* 0x000fce0000000f00 */
[----:B-12---:R-:W-:Y:S05]  /*0530*/  CALL.REL.NOINC `($__internal_2_$__cuda_sm20_div_rn_f64_full) ;  /* 0x0000001800b07944 */ /* 0x006fea0003c00000 */
[----:B------:R-:W-:Y:S01]  /*0540*/  IMAD.MOV.U32 R8, RZ, RZ, R26 ;  /* 0x000000ffff087224 */ /* 0x000fe200078e001a */
[----:B------:R-:W-:-:S07]  /*0550*/  MOV R9, R27 ;  /* 0x0000001b00097202 */ /* 0x000fce0000000f00 */
.L_x_21:
[----:B------:R-:W-:Y:S05]  /*0560*/  BSYNC.RECONVERGENT B2 ;  /* 0x0000000000027941 */ /* 0x000fea0003800200 */
.L_x_20:
[----:B------:R-:W1:Y:S01]  /*0570*/  F2I.F64.TRUNC R25, R8 ;  /* 0x0000000800197311 */ /* 0x000e62000030d100 */
[----:B------:R-:W-:Y:S02]  /*0580*/  IMAD.MOV.U32 R34, RZ, RZ, 0x1 ;  /* 0x00000001ff227424 */ /* 0x000fe400078e00ff */
[----:B------:R-:W-:Y:S02]  /*0590*/  IMAD.MOV.U32 R35, RZ, RZ, 0x0 ;  /* 0x00000000ff237424 */ /* 0x000fe400078e00ff */
[----:B-1----:R-:W-:-:S05]  /*05a0*/  IMAD.WIDE R24, R25, 0x8, R18 ;  /* 0x0000000819187825 */ /* 0x002fca00078e0212 */
[----:B------:R0:W-:Y:S04]  /*05b0*/  REDG.E.ADD.64.STRONG.GPU desc[UR6][R24.64], R34 ;  /* 0x000000221800798e */ /* 0x0001e8000c12e506 */
[----:B------:R-:W3:Y:S04]  /*05c0*/  LDG.E.64 R30, desc[UR6][R22.64+0x8] ;  /* 0x00000806161e7981 */ /* 0x000ee8000c1e1b00 */
[----:B------:R-:W3:Y:S04]  /*05d0*/  LDG.E.64 R32, desc[UR6][R14.64+0x20] ;  /* 0x000020060e207981 */ /* 0x000ee8000c1e1b00 */
[----:B------:R-:W4:Y:S04]  /*05e0*/  LDG.E.64 R26, desc[UR6][R22.64] ;  /* 0x00000006161a7981 */ /* 0x000f28000c1e1b00 */
[----:B------:R-:W4:Y:S04]  /*05f0*/  LDG.E.64 R28, desc[UR6][R14.64+0x18] ;  /* 0x000018060e1c7981 */ /* 0x000f28000c1e1b00 */
[----:B------:R-:W5:Y:S04]  /*0600*/  LDG.E.64 R10, desc[UR6][R22.64+0x10] ;  /* 0x00001006160a7981 */ /* 0x000f68000c1e1b00 */
[----:B------:R-:W5:Y:S01]  /*0610*/  LDG.E.64 R12, desc[UR6][R14.64+0x28] ;  /* 0x000028060e0c7981 */ /* 0x000f62000c1e1b00 */
[----:B------:R-:W-:Y:S01]  /*0620*/  BSSY.RECONVERGENT B2, `(.L_x_22) ;  /* 0x000001e000027945 */ /* 0x000fe20003800200 */
[----:B---3--:R-:W-:-:S02]  /*0630*/  DADD R30, R30, -R32 ;  /* 0x000000001e1e7229 */ /* 0x008fc40000000820 */
[----:B----4-:R-:W-:-:S06]  /*0640*/  DADD R26, R26, -R28 ;  /* 0x000000001a1a7229 */ /* 0x010fcc000000081c */
[----:B------:R-:W-:Y:S02]  /*0650*/  DMUL R30, R30, R30 ;  /* 0x0000001e1e1e7228 */ /* 0x000fe40000000000 */
[----:B-----5:R-:W-:-:S06]  /*0660*/  DADD R10, R10, -R12 ;  /* 0x000000000a0a7229 */ /* 0x020fcc000000080c */
[----:B------:R-:W-:Y:S01]  /*0670*/  DFMA R26, R26, R26, R30 ;  /* 0x0000001a1a1a722b */ /* 0x000fe2000000001e */
[----:B------:R-:W-:Y:S01]  /*0680*/  MOV R12, 0x0 ;  /* 0x00000000000c7802 */ /* 0x000fe20000000f00 */
[----:B------:R-:W-:-:S06]  /*0690*/  IMAD.MOV.U32 R13, RZ, RZ, 0x3fd80000 ;  /* 0x3fd80000ff0d7424 */ /* 0x000fcc00078e00ff */
[----:B------:R-:W-:-:S06]  /*06a0*/  DFMA R26, R10, R10, R26 ;  /* 0x0000000a0a1a722b */ /* 0x000fcc000000001a */
[----:B------:R-:W1:Y:S04]  /*06b0*/  MUFU.RSQ64H R9, R27 ;  /* 0x0000001b00097308 */ /* 0x000e680000001c00 */
[----:B------:R-:W-:-:S05]  /*06c0*/  VIADD R8, R27, 0xfcb00000 ;  /* 0xfcb000001b087836 */ /* 0x000fca0000000000 */
[----:B------:R-:W-:Y:S01]  /*06d0*/  ISETP.GE.U32.AND P0, PT, R8, 0x7ca00000, PT ;  /* 0x7ca000000800780c */ /* 0x000fe20003f06070 */
[----:B-1----:R-:W-:-:S08]  /*06e0*/  DMUL R10, R8, R8 ;  /* 0x00000008080a7228 */ /* 0x002fd00000000000 */
[----:B------:R-:W-:-:S08]  /*06f0*/  DFMA R10, R26, -R10, 1 ;  /* 0x3ff000001a0a742b */ /* 0x000fd0000000080a */
[----:B------:R-:W-:Y:S02]  /*0700*/  DFMA R12, R10, R12, 0.5 ;  /* 0x3fe000000a0c742b */ /* 0x000fe4000000000c */
[----:B------:R-:W-:-:S08]  /*0710*/  DMUL R10, R8, R10 ;  /* 0x0000000a080a7228 */ /* 0x000fd00000000000 */
[----:B------:R-:W-:-:S08]  /*0720*/  DFMA R30, R12, R10, R8 ;  /* 0x0000000a0c1e722b */ /* 0x000fd00000000008 */
[----:B------:R-:W-:Y:S02]  /*0730*/  DMUL R10, R26, R30 ;  /* 0x0000001e1a0a7228 */ /* 0x000fe40000000000 */
[----:B------:R-:W-:Y:S02]  /*0740*/  VIADD R13, R31, 0xfff00000 ;  /* 0xfff000001f0d7836 */ /* 0x000fe40000000000 */
[----:B------:R-:W-:-:S04]  /*0750*/  IMAD.MOV.U32 R12, RZ, RZ, R30 ;  /* 0x000000ffff0c7224 */ /* 0x000fc800078e001e */
[----:B0-----:R-:W-:-:S08]  /*0760*/  DFMA R24, R10, -R10, R26 ;  /* 0x8000000a0a18722b */ /* 0x001fd0000000001a */
[----:B------:R-:W-:Y:S01]  /*0770*/  DFMA R28, R24, R12, R10 ;  /* 0x0000000c181c722b */ /* 0x000fe2000000000a */
[----:B------:R-:W-:Y:S10]  /*0780*/  @!P0 BRA `(.L_x_23) ;  /* 0x00000000001c8947 */ /* 0x000ff40003800000 */
[----:B------:R-:W-:Y:S01]  /*0790*/  IMAD.MOV.U32 R12, RZ, RZ, R26 ;  /* 0x000000ffff0c7224 */ /* 0x000fe200078e001a */
[----:B------:R-:W-:Y:S01]  /*07a0*/  MOV R0, R30 ;  /* 0x0000001e00007202 */ /* 0x000fe20000000f00 */
[----:B------:R-:W-:Y:S01]  /*07b0*/  IMAD.MOV.U32 R9, RZ, RZ, R11 ;  /* 0x000000ffff097224 */ /* 0x000fe200078e000b */
[----:B------:R-:W-:Y:S01]  /*07c0*/  MOV R11, R13 ;  /* 0x0000000d000b7202 */ /* 0x000fe20000000f00 */
[----:B------:R-:W-:Y:S01]  /*07d0*/  IMAD.MOV.U32 R7, RZ, RZ, R27 ;  /* 0x000000ffff077224 */ /* 0x000fe200078e001b */
[----:B------:R-:W-:-:S07]  /*07e0*/  MOV R26, 0x800 ;  /* 0x00000800001a7802 */ /* 0x000fce0000000f00 */
[----:B--2---:R-:W-:Y:S05]  /*07f0*/  CALL.REL.NOINC `($__internal_3_$__cuda_sm20_dsqrt_rn_f64_mediumpath_v1) ;  /* 0x0000001c00787944 */ /* 0x004fea0003c00000 */
.L_x_23:
[----:B------:R-:W-:Y:S05]  /*0800*/  BSYNC.RECONVERGENT B2 ;  /* 0x0000000000027941 */ /* 0x000fea0003800200 */
.L_x_22:
        /* <DEDUP_REMOVED lines=17> */
[----:B--2---:R-:W-:Y:S05]  /*0920*/  CALL.REL.NOINC `($__internal_2_$__cuda_sm20_div_rn_f64_full) ;  /* 0x0000001400b47944 */ /* 0x004fea0003c00000 */
[----:B------:R-:W-:Y:S01]  /*0930*/  IMAD.MOV.U32 R8, RZ, RZ, R26 ;  /* 0x000000ffff087224 */ /* 0x000fe200078e001a */
[----:B------:R-:W-:-:S07]  /*0940*/  MOV R9, R27 ;  /* 0x0000001b00097202 */ /* 0x000fce0000000f00 */
.L_x_25:
[----:B------:R-:W-:Y:S05]  /*0950*/  BSYNC.RECONVERGENT B2 ;  /* 0x0000000000027941 */ /* 0x000fea0003800200 */
.L_x_24:
[----:B------:R-:W0:Y:S01]  /*0960*/  F2I.F64.TRUNC R25, R8 ;  /* 0x0000000800197311 */ /* 0x000e22000030d100 */
[----:B------:R-:W-:Y:S02]  /*0970*/  IMAD.MOV.U32 R34, RZ, RZ, 0x1 ;  /* 0x00000001ff227424 */ /* 0x000fe400078e00ff */
[----:B------:R-:W-:Y:S02]  /*0980*/  IMAD.MOV.U32 R35, RZ, RZ, 0x0 ;  /* 0x00000000ff237424 */ /* 0x000fe400078e00ff */
[----:B0-----:R-:W-:-:S05]  /*0990*/  IMAD.WIDE R24, R25, 0x8, R18 ;  /* 0x0000000819187825 */ /* 0x001fca00078e0212 */
        /* <DEDUP_REMOVED lines=37> */
.L_x_27:
[----:B------:R-:W-:Y:S05]  /*0bf0*/  BSYNC.RECONVERGENT B2 ;  /* 0x0000000000027941 */ /* 0x000fea0003800200 */
.L_x_26:
        /* <DEDUP_REMOVED lines=20> */
.L_x_29:
[----:B------:R-:W-:Y:S05]  /*0d40*/  BSYNC.RECONVERGENT B2 ;  /* 0x0000000000027941 */ /* 0x000fea0003800200 */
.L_x_28:
        /* <DEDUP_REMOVED lines=9> */
[----:B------:R1:W5:Y:S04]  /*0de0*/  LDG.E.64 R32, desc[UR6][R14.64+0x58] ;  /* 0x000058060e207981 */ /* 0x000368000c1e1b00 */
[----:B------:R-:W5:Y:S01]  /*0df0*/  LDG.E.64 R30, desc[UR6][R22.64+0x10] ;  /* 0x00001006161e7981 */ /* 0x000f62000c1e1b00 */
[----:B------:R-:W-:Y:S01]  /*0e00*/  BSSY.RECONVERGENT B2, `(.L_x_30) ;  /* 0x000001f000027945 */ /* 0x000fe20003800200 */
[----:B-1----:R-:W-:Y:S01]  /*0e10*/  MOV R14, 0x0 ;  /* 0x00000000000e7802 */ /* 0x002fe20000000f00 */
[----:B------:R-:W-:Y:S01]  /*0e20*/  IMAD.MOV.U32 R15, RZ, RZ, 0x3fd80000 ;  /* 0x3fd80000ff0f7424 */ /* 0x000fe200078e00ff */
[----:B---3--:R-:W-:-:S02]  /*0e30*/  DADD R26, R26, -R28 ;  /* 0x000000001a1a7229 */ /* 0x008fc4000000081c */
[----:B----4-:R-:W-:-:S06]  /*0e40*/  DADD R12, R12, -R24 ;  /* 0x000000000c0c7229 */ /* 0x010fcc0000000818 */
[----:B------:R-:W-:Y:S02]  /*0e50*/  DMUL R26, R26, R26 ;  /* 0x0000001a1a1a7228 */ /* 0x000fe40000000000 */
[----:B-----5:R-:W-:-:S06]  /*0e60*/  DADD R30, R30, -R32 ;  /* 0x000000001e1e7229 */ /* 0x020fcc0000000820 */
        /* <DEDUP_REMOVED lines=16> */
[----:B------:R-:W-:Y:S01]  /*0f70*/  MOV R0, R28 ;  /* 0x0000001c00007202 */ /* 0x000fe20000000f00 */
[----:B------:R-:W-:Y:S01]  /*0f80*/  IMAD.MOV.U32 R7, RZ, RZ, R13 ;  /* 0x000000ffff077224 */ /* 0x000fe200078e000d */
[----:B------:R-:W-:Y:S01]  /*0f90*/  MOV R26, 0xfd0 ;  /* 0x00000fd0001a7802 */ /* 0x000fe20000000f00 */
[----:B------:R-:W-:Y:S02]  /*0fa0*/  IMAD.MOV.U32 R10, RZ, RZ, R14 ;  /* 0x000000ffff0a7224 */ /* 0x000fe400078e000e */
[----:B------:R-:W-:-:S07]  /*0fb0*/  IMAD.MOV.U32 R9, RZ, RZ, R15 ;  /* 0x000000ffff097224 */ /* 0x000fce00078e000f */
[----:B--2---:R-:W-:Y:S05]  /*0fc0*/  CALL.REL.NOINC `($__internal_3_$__cuda_sm20_dsqrt_rn_f64_mediumpath_v1) ;  /* 0x0000001400847944 */ /* 0x004fea0003c00000 */
[----:B------:R-:W-:Y:S01]  /*0fd0*/  MOV R26, R28 ;  /* 0x0000001c001a7202 */ /* 0x000fe20000000f00 */
[----:B------:R-:W-:-:S07]  /*0fe0*/  IMAD.MOV.U32 R27, RZ, RZ, R29 ;  /* 0x000000ffff1b7224 */ /* 0x000fce00078e001d */
.L_x_31:
[----:B------:R-:W-:Y:S05]  /*0ff0*/  BSYNC.RECONVERGENT B2 ;  /* 0x0000000000027941 */ /* 0x000fea0003800200 */
.L_x_30:
        /* <DEDUP_REMOVED lines=16> */
[----:B------:R-:W-:Y:S02]  /*1100*/  MOV R29, R27 ;  /* 0x0000001b001d7202 */ /* 0x000fe40000000f00 */
[----:B------:R-:W-:-:S07]  /*1110*/  MOV R0, 0x1130 ;  /* 0x0000113000007802 */ /* 0x000fce0000000f00 */
[----:B--2---:R-:W-:Y:S05]  /*1120*/  CALL.REL.NOINC `($__internal_2_$__cuda_sm20_div_rn_f64_full) ;  /* 0x0000000c00b47944 */ /* 0x004fea0003c00000 */
[----:B------:R-:W-:Y:S02]  /*1130*/  IMAD.MOV.U32 R8, RZ, RZ, R26 ;  /* 0x000000ffff087224 */ /* 0x000fe400078e001a */
[----:B------:R-:W-:-:S07]  /*1140*/  IMAD.MOV.U32 R9, RZ, RZ, R27 ;  /* 0x000000ffff097224 */ /* 0x000fce00078e001b */
.L_x_33:
[----:B------:R-:W-:Y:S05]  /*1150*/  BSYNC.RECONVERGENT B2 ;  /* 0x0000000000027941 */ /* 0x000fea0003800200 */
.L_x_32:
[----:B------:R-:W0:Y:S01]  /*1160*/  F2I.F64.TRUNC R11, R8 ;  /* 0x00000008000b7311 */ /* 0x000e22000030d100 */
[----:B------:R-:W-:Y:S01]  /*1170*/  VIADD R6, R6, 0x4 ;  /* 0x0000000406067836 */ /* 0x000fe20000000000 */
[----:B------:R-:W-:Y:S01]  /*1180*/  MOV R13, 0x0 ;  /* 0x00000000000d7802 */ /* 0x000fe20000000f00 */
[----:B------:R-:W-:-:S03]  /*1190*/  IMAD.MOV.U32 R12, RZ, RZ, 0x1 ;  /* 0x00000001ff0c7424 */ /* 0x000fc600078e00ff */
[----:B------:R-:W-:Y:S01]  /*11a0*/  ISETP.NE.AND P0, PT, R6, RZ, PT ;  /* 0x000000ff0600720c */ /* 0x000fe20003f05270 */
[----:B------:R-:W-:Y:S02]  /*11b0*/  VIADD R5, R5, 0x4 ;  /* 0x0000000405057836 */ /* 0x000fe40000000000 */
[----:B0-----:R-:W-:-:S05]  /*11c0*/  IMAD.WIDE R10, R11, 0x8, R18 ;  /* 0x000000080b0a7825 */ /* 0x001fca00078e0212 */
[----:B------:R4:W-:Y:S01]  /*11d0*/  REDG.E.ADD.64.STRONG.GPU desc[UR6][R10.64], R12 ;  /* 0x0000000c0a00798e */ /* 0x0009e2000c12e506 */
[----:B------:R-:W-:-:S04]  /*11e0*/  VIADD R2, R2, 0x4 ;  /* 0x0000000402027836 */ /* 0x000fc80000000000 */
[----:B------:R-:W-:Y:S05]  /*11f0*/  @P0 BRA `(.L_x_34) ;  /* 0xffffffec00f00947 */ /* 0x000fea000383ffff */
[----:B------:R-:W-:Y:S05]  /*1200*/  BSYNC B0 ;  /* 0x0000000000007941 */ /* 0x000fea0003800000 */
.L_x_17:
[----:B------:R-:W-:-:S07]  /*1210*/  IADD3 R5, PT, PT, R2, 0x1, RZ ;  /* 0x0000000102057810 */ /* 0x000fce0007ffe0ff */
.L_x_16:
[----:B------:R-:W-:Y:S05]  /*1220*/  BSYNC B1 ;  /* 0x0000000000017941 */ /* 0x000fea0003800000 */
.L_x_15:
[----:B------:R-:W-:-:S13]  /*1230*/  LOP3.LUT P0, R0, R4, 0x3, RZ, 0xc0, !PT ;  /* 0x0000000304007812 */ /* 0x000fda000780c0ff */
[----:B------:R-:W-:Y:S05]  /*1240*/  @!P0 EXIT ;  /* 0x000000000000894d */ /* 0x000fea0003800000 */
[----:B------:R-:W-:Y:S01]  /*1250*/  ISETP.NE.AND P0, PT, R0, 0x1, PT ;  /* 0x000000010000780c */ /* 0x000fe20003f05270 */
[----:B------:R-:W-:-:S12]  /*1260*/  BSSY.RECONVERGENT B0, `(.L_x_35) ;  /* 0x000008e000007945 */ /* 0x000fd80003800200 */
[----:B------:R-:W-:Y:S05]  /*1270*/  @!P0 BRA `(.L_x_36) ;  /* 0x0000000800308947 */ /* 0x000fea0003800000 */
[----:B------:R-:W0:Y:S01]  /*1280*/  LDC.64 R14, c[0x0][0x388] ;  /* 0x0000e200ff0e7b82 */ /* 0x000e220000000a00 */
[----:B----4-:R-:W3:Y:S04]  /*1290*/  LDG.E.64 R10, desc[UR6][R22.64+0x8] ;  /* 0x00000806160a7981 */ /* 0x010ee8000c1e1b00 */
[----:B------:R-:W4:Y:S04]  /*12a0*/  LDG.E.64 R6, desc[UR6][R22.64] ;  /* 0x0000000616067981 */ /* 0x000f28000c1e1b00 */
[----:B------:R-:W5:Y:S01]  /*12b0*/  LDG.E.64 R16, desc[UR6][R22.64+0x10] ;  /* 0x0000100616107981 */ /* 0x000f62000c1e1b00 */
[----:B0-----:R-:W-:-:S05]  /*12c0*/  IMAD.WIDE R14, R5, 0x18, R14 ;  /* 0x00000018050e7825 */ /* 0x001fca00078e020e */
[----:B------:R-:W3:Y:S04]  /*12d0*/  LDG.E.64 R12, desc[UR6][R14.64+0x8] ;  /* 0x000008060e0c7981 */ /* 0x000ee8000c1e1b00 */
[----:B------:R-:W4:Y:S04]  /*12e0*/  LDG.E.64 R8, desc[UR6][R14.64] ;  /* 0x000000060e087981 */ /* 0x000f28000c1e1b00 */
[----:B------:R-:W5:Y:S01]  /*12f0*/  LDG.E.64 R18, desc[UR6][R14.64+0x10] ;  /* 0x000010060e127981 */ /* 0x000f62000c1e1b00 */
[----:B------:R-:W-:Y:S01]  /*1300*/  BSSY.RECONVERGENT B1, `(.L_x_37) ;  /* 0x000001f000017945 */ /* 0x000fe20003800200 */
[----:B---3--:R-:W-:-:S02]  /*1310*/  DADD R10, R10, -R12 ;  /* 0x000000000a0a7229 */ /* 0x008fc4000000080c */
[----:B----4-:R-:W-:-:S06]  /*1320*/  DADD R6, R6, -R8 ;  /* 0x0000000006067229 */ /* 0x010fcc0000000808 */
[----:B------:R-:W-:Y:S02]  /*1330*/  DMUL R10, R10, R10 ;  /* 0x0000000a0a0a7228 */ /* 0x000fe40000000000 */
[----:B-----5:R-:W-:-:S06]  /*1340*/  DADD R16, R16, -R18 ;  /* 0x0000000010107229 */ /* 0x020fcc0000000812 */
[----:B------:R-:W-:-:S08]  /*1350*/  DFMA R6, R6, R6, R10 ;  /* 0x000000060606722b */ /* 0x000fd0000000000a */
[----:B------:R-:W-:-:S06]  /*1360*/  DFMA R6, R16, R16, R6 ;  /* 0x000000101006722b */ /* 0x000fcc0000000006 */
[----:B------:R-:W0:Y:S04]  /*1370*/  MUFU.RSQ64H R9, R7 ;  /* 0x0000000700097308 */ /* 0x000e280000001c00 */
[----:B------:R-:W-:Y:S02]  /*1380*/  VIADD R8, R7, 0xfcb00000 ;  /* 0xfcb0000007087836 */ /* 0x000fe40000000000 */
[----:B------:R-:W-:-:S04]  /*1390*/  IMAD.MOV.U32 R12, RZ, RZ, 0x0 ;  /* 0x00000000ff0c7424 */ /* 0x000fc800078e00ff */
[----:B0-----:R-:W-:Y:S01]  /*13a0*/  DMUL R10, R8, R8 ;  /* 0x00000008080a7228 */ /* 0x001fe20000000000 */
[----:B------:R-:W-:-:S07]  /*13b0*/  IMAD.MOV.U32 R13, RZ, RZ, 0x3fd80000 ;  /* 0x3fd80000ff0d7424 */ /* 0x000fce00078e00ff */
[----:B------:R-:W-:-:S08]  /*13c0*/  DFMA R10, R6, -R10, 1 ;  /* 0x3ff00000060a742b */ /* 0x000fd0000000080a */
[----:B------:R-:W-:Y:S02]  /*13d0*/  DFMA R12, R10, R12, 0.5 ;  /* 0x3fe000000a0c742b */ /* 0x000fe4000000000c */
[----:B------:R-:W-:-:S08]  /*13e0*/  DMUL R10, R8, R10 ;  /* 0x0000000a080a7228 */ /* 0x000fd00000000000 */
[----:B------:R-:W-:Y:S01]  /*13f0*/  DFMA R16, R12, R10, R8 ;  /* 0x0000000a0c10722b */ /* 0x000fe20000000008 */
[----:B------:R-:W-:-:S07]  /*1400*/  ISETP.GE.U32.AND P0, PT, R8, 0x7ca00000, PT ;  /* 0x7ca000000800780c */ /* 0x000fce0003f06070 */
[----:B------:R-:W-:Y:S02]  /*1410*/  DMUL R18, R6, R16 ;  /* 0x0000001006127228 */ /* 0x000fe40000000000 */
[----:B------:R-:W-:Y:S01]  /*1420*/  IADD3 R11, PT, PT, R17, -0x100000, RZ ;  /* 0xfff00000110b7810 */ /* 0x000fe20007ffe0ff */
[----:B------:R-:W-:-:S05]  /*1430*/  IMAD.MOV.U32 R10, RZ, RZ, R16 ;  /* 0x000000ffff0a7224 */ /* 0x000fca00078e0010 */
        /* <DEDUP_REMOVED lines=8> */
[----:B--2---:R-:W-:Y:S05]  /*14c0*/  CALL.REL.NOINC `($__internal_3_$__cuda_sm20_dsqrt_rn_f64_mediumpath_v1) ;  /* 0x0000001000447944 */ /* 0x004fea0003c00000 */
[----:B------:R-:W-:Y:S01]  /*14d0*/  MOV R12, R28 ;  /* 0x0000001c000c7202 */ /* 0x000fe20000000f00 */
[----:B------:R-:W-:-:S07]  /*14e0*/  IMAD.MOV.U32 R13, RZ, RZ, R29 ;  /* 0x000000ffff0d7224 */ /* 0x000fce00078e001d */
.L_x_38:
[----:B------:R-:W-:Y:S05]  /*14f0*/  BSYNC.RECONVERGENT B1 ;  /* 0x0000000000017941 */ /* 0x000fea0003800200 */
.L_x_37:
        /* <DEDUP_REMOVED lines=17> */
[----:B------:R-:W-:Y:S01]  /*1610*/  MOV R8, R12 ;  /* 0x0000000c00087202 */ /* 0x000fe20000000f00 */
[----:B------:R-:W-:Y:S01]  /*1620*/  IMAD.MOV.U32 R29, RZ, RZ, R13 ;  /* 0x000000ffff1d7224 */ /* 0x000fe200078e000d */
[----:B------:R-:W-:-:S07]  /*1630*/  MOV R0, 0x1650 ;  /* 0x0000165000007802 */ /* 0x000fce0000000f00 */
[----:B--2---:R-:W-:Y:S05]  /*1640*/  CALL.REL.NOINC `($__internal_2_$__cuda_sm20_div_rn_f64_full) ;  /* 0x00000008006c7944 */ /* 0x004fea0003c00000 */
[----:B------:R-:W-:Y:S01]  /*1650*/  IMAD.MOV.U32 R6, RZ, RZ, R26 ;  /* 0x000000ffff067224 */ /* 0x000fe200078e001a */
[----:B------:R-:W-:-:S07]  /*1660*/  MOV R7, R27 ;  /* 0x0000001b00077202 */ /* 0x000fce0000000f00 */
.L_x_40:
[----:B------:R-:W-:Y:S05]  /*1670*/  BSYNC.RECONVERGENT B1 ;  /* 0x0000000000017941 */ /* 0x000fea0003800200 */
.L_x_39:
[----:B------:R-:W0:Y:S01]  /*1680*/  LDC.64 R8, c[0x0][0x380] ;  /* 0x0000e000ff087b82 */ /* 0x000e220000000a00 */
        /* <DEDUP_REMOVED lines=20> */
[----:B0-----:R-:W0:Y:S04]  /*17d0*/  MUFU.RSQ64H R9, R17 ;  /* 0x0000001100097308 */ /* 0x001e280000001c00 */
[----:B------:R-:W-:-:S04]  /*17e0*/  IADD3 R8, PT, PT, R17, -0x3500000, RZ ;  /* 0xfcb0000011087810 */ /* 0x000fc80007ffe0ff */
[----:B------:R-:W-:Y:S02]  /*17f0*/  ISETP.GE.U32.AND P0, PT, R8, 0x7ca00000, PT ;  /* 0x7ca000000800780c */ /* 0x000fe40003f06070 */
[----:B0-----:R-:W-:-:S08]  /*1800*/  DMUL R6, R8, R8 ;  /* 0x0000000808067228 */ /* 0x001fd00000000000 */
[----:B------:R-:W-:-:S08]  /*1810*/  DFMA R6, R16, -R6, 1 ;  /* 0x3ff000001006742b */ /* 0x000fd00000000806 */
[----:B------:R-:W-:Y:S02]  /*1820*/  DFMA R10, R6, R10, 0.5 ;  /* 0x3fe00000060a742b */ /* 0x000fe4000000000a */
[----:B------:R-:W-:-:S08]  /*1830*/  DMUL R6, R8, R6 ;  /* 0x0000000608067228 */ /* 0x000fd00000000000 */
[----:B------:R-:W-:-:S08]  /*1840*/  DFMA R6, R10, R6, R8 ;  /* 0x000000060a06722b */ /* 0x000fd00000000008 */
        /* <DEDUP_REMOVED lines=13> */
[----:B------:R-:W-:Y:S02]  /*1920*/  IMAD.MOV.U32 R12, RZ, RZ, R28 ;  /* 0x000000ffff0c7224 */ /* 0x000fe400078e001c */
[----:B------:R-:W-:-:S07]  /*1930*/  IMAD.MOV.U32 R13, RZ, RZ, R29 ;  /* 0x000000ffff0d7224 */ /* 0x000fce00078e001d */
.L_x_42:
[----:B------:R-:W-:Y:S05]  /*1940*/  BSYNC.RECONVERGENT B1 ;  /* 0x0000000000017941 */ /* 0x000fea0003800200 */
.L_x_41:
[----:B------:R-:W0:Y:S01]  /*1950*/  LDCU UR4, c[0x0][0x394] ;  /* 0x00007280ff0477ac */ /* 0x000e220008000800 */
[----:B------:R-:W1:Y:S01]  /*1960*/  LDC.64 R8, c[0x0][0x390] ;  /* 0x0000e400ff087b82 */ /* 0x000e620000000a00 */
[----:B------:R-:W-:Y:S01]  /*1970*/  MOV R6, 0x1 ;  /* 0x0000000100067802 */ /* 0x000fe20000000f00 */
[----:B------:R-:W-:Y:S01]  /*1980*/  BSSY.RECONVERGENT B1, `(.L_x_43) ;  /* 0x0000014000017945 */ /* 0x000fe20003800200 */
[----:B------:R-:W-:Y:S01]  /*1990*/  FSETP.GEU.AND P1, PT, |R13|, 6.5827683646048100446e-37, PT ;  /* 0x036000000d00780b */ /* 0x000fe20003f2e200 */
        /* <DEDUP_REMOVED lines=15> */
[----:B--2---:R-:W-:Y:S05]  /*1a90*/  CALL.REL.NOINC `($__internal_2_$__cuda_sm20_div_rn_f64_full) ;  /* 0x0000000400587944 */ /* 0x004fea0003c00000 */
[----:B------:R-:W-:Y:S01]  /*1aa0*/  MOV R6, R26 ;  /* 0x0000001a00067202 */ /* 0x000fe20000000f00 */
[----:B------:R-:W-:-:S07]  /*1ab0*/  IMAD.MOV.U32 R7, RZ, RZ, R27 ;  /* 0x000000ffff077224 */ /* 0x000fce00078e001b */
.L_x_44:
[----:B------:R-:W-:Y:S05]  /*1ac0*/  BSYNC.RECONVERGENT B1 ;  /* 0x0000000000017941 */ /* 0x000fea0003800200 */
.L_x_43:
[----:B------:R-:W0:Y:S01]  /*1ad0*/  LDC.64 R8, c[0x0][0x380] ;  /* 0x0000e000ff087b82 */ /* 0x000e220000000a00 */
[----:B------:R-:W0:Y:S01]  /*1ae0*/  F2I.F64.TRUNC R7, R6 ;  /* 0x0000000600077311 */ /* 0x000e22000030d100 */
[----:B------:R-:W-:Y:S02]  /*1af0*/  HFMA2 R11, -RZ, RZ, 0, 0 ;  /* 0x00000000ff0b7431 */ /* 0x000fe400000001ff */
[----:B------:R-:W-:Y:S02]  /*1b00*/  IMAD.MOV.U32 R10, RZ, RZ, 0x1 ;  /* 0x00000001ff0a7424 */ /* 0x000fe400078e00ff */
[----:B0-----:R-:W-:-:S05]  /*1b10*/  IMAD.WIDE R8, R7, 0x8, R8 ;  /* 0x0000000807087825 */ /* 0x001fca00078e0208 */
[----:B------:R0:W-:Y:S01]  /*1b20*/  REDG.E.ADD.64.STRONG.GPU desc[UR6][R8.64], R10 ;  /* 0x0000000a0800798e */ /* 0x0001e2000c12e506 */
[----:B------:R-:W-:-:S07]  /*1b30*/  VIADD R5, R5, 0x2 ;  /* 0x0000000205057836 */ /* 0x000fce0000000000 */
.L_x_36:
[----:B------:R-:W-:Y:S05]  /*1b40*/  BSYNC.RECONVERGENT B0 ;  /* 0x0000000000007941 */ /* 0x000fea0003800200 */
.L_x_35:
[----:B------:R-:W-:-:S04]  /*1b50*/  LOP3.LUT R4, R4, 0x1, RZ, 0xc0, !PT ;  /* 0x0000000104047812 */ /* 0x000fc800078ec0ff */
[----:B------:R-:W-:-:S13]  /*1b60*/  ISETP.NE.U32.AND P0, PT, R4, 0x1, PT ;  /* 0x000000010400780c */ /* 0x000fda0003f05070 */
[----:B------:R-:W-:Y:S05]  /*1b70*/  @P0 EXIT ;  /* 0x000000000000094d */ /* 0x000fea0003800000 */
[----:B------:R-:W1:Y:S01]  /*1b80*/  LDC.64 R6, c[0x0][0x388] ;  /* 0x0000e200ff067b82 */ /* 0x000e620000000a00 */
[----:B0---4-:R-:W3:Y:S04]  /*1b90*/  LDG.E.64 R10, desc[UR6][R22.64+0x8] ;  /* 0x00000806160a7981 */ /* 0x011ee8000c1e1b00 */
[----:B------:R-:W4:Y:S01]  /*1ba0*/  LDG.E.64 R14, desc[UR6][R22.64+0x10] ;  /* 0x00001006160e7981 */ /* 0x000f22000c1e1b00 */
[----:B-1----:R-:W-:-:S03]  /*1bb0*/  IMAD.WIDE R6, R5, 0x18, R6 ;  /* 0x0000001805067825 */ /* 0x002fc600078e0206 */
[----:B------:R-:W5:Y:S04]  /*1bc0*/  LDG.E.64 R4, desc[UR6][R22.64] ;  /* 0x0000000616047981 */ /* 0x000f68000c1e1b00 */
[----:B------:R-:W3:Y:S04]  /*1bd0*/  LDG.E.64 R12, desc[UR6][R6.64+0x8] ;  /* 0x00000806060c7981 */ /* 0x000ee8000c1e1b00 */
[----:B------:R-:W5:Y:S04]  /*1be0*/  LDG.E.64 R8, desc[UR6][R6.64] ;  /* 0x0000000606087981 */ /* 0x000f68000c1e1b00 */
[----:B------:R0:W4:Y:S02]  /*1bf0*/  LDG.E.64 R16, desc[UR6][R6.64+0x10] ;  /* 0x0000100606107981 */ /* 0x000124000c1e1b00 */
[----:B0-----:R-:W-:Y:S01]  /*1c00*/  MOV R6, 0x0 ;  /* 0x0000000000067802 */ /* 0x001fe20000000f00 */
[----:B------:R-:W-:Y:S01]  /*1c10*/  IMAD.MOV.U32 R7, RZ, RZ, 0x3fd80000 ;  /* 0x3fd80000ff077424 */ /* 0x000fe200078e00ff */
[----:B------:R-:W-:Y:S01]  /*1c20*/  BSSY.RECONVERGENT B0, `(.L_x_45) ;  /* 0x000001e000007945 */ /* 0x000fe20003800200 */
[----:B---3--:R-:W-:-:S02]  /*1c30*/  DADD R10, R10, -R12 ;  /* 0x000000000a0a7229 */ /* 0x008fc4000000080c */
[----:B-----5:R-:W-:-:S06]  /*1c40*/  DADD R4, R4, -R8 ;  /* 0x0000000004047229 */ /* 0x020fcc0000000808 */
[----:B------:R-:W-:Y:S02]  /*1c50*/  DMUL R10, R10, R10 ;  /* 0x0000000a0a0a7228 */ /* 0x000fe40000000000 */
[----:B----4-:R-:W-:-:S06]  /*1c60*/  DADD R14, R14, -R16 ;  /* 0x000000000e0e7229 */ /* 0x010fcc0000000810 */
[----:B------:R-:W-:-:S08]  /*1c70*/  DFMA R10, R4, R4, R10 ;  /* 0x00000004040a722b */ /* 0x000fd0000000000a */
[----:B------:R-:W-:-:S06]  /*1c80*/  DFMA R12, R14, R14, R10 ;  /* 0x0000000e0e0c722b */ /* 0x000fcc000000000a */
[----:B------:R-:W0:Y:S04]  /*1c90*/  MUFU.RSQ64H R9, R13 ;  /* 0x0000000d00097308 */ /* 0x000e280000001c00 */
[----:B------:R-:W-:-:S06]  /*1ca0*/  VIADD R8, R13, 0xfcb00000 ;  /* 0xfcb000000d087836 */ /* 0x000fcc0000000000 */
[----:B0-----:R-:W-:-:S08]  /*1cb0*/  DMUL R4, R8, R8 ;  /* 0x0000000808047228 */ /* 0x001fd00000000000 */
[----:B------:R-:W-:-:S08]  /*1cc0*/  DFMA R4, R12, -R4, 1 ;  /* 0x3ff000000c04742b */ /* 0x000fd00000000804 */
[----:B------:R-:W-:Y:S02]  /*1cd0*/  DFMA R6, R4, R6, 0.5 ;  /* 0x3fe000000406742b */ /* 0x000fe40000000006 */
[----:B------:R-:W-:-:S08]  /*1ce0*/  DMUL R4, R8, R4 ;  /* 0x0000000408047228 */ /* 0x000fd00000000000 */
[----:B------:R-:W-:Y:S01]  /*1cf0*/  DFMA R10, R6, R4, R8 ;  /* 0x00000004060a722b */ /* 0x000fe20000000008 */
[----:B------:R-:W-:-:S07]  /*1d00*/  ISETP.GE.U32.AND P0, PT, R8, 0x7ca00000, PT ;  /* 0x7ca000000800780c */ /* 0x000fce0003f06070 */
        /* <DEDUP_REMOVED lines=15> */
.L_x_46:
[----:B------:R-:W-:Y:S05]  /*1e00*/  BSYNC.RECONVERGENT B0 ;  /* 0x0000000000007941 */ /* 0x000fea0003800200 */
.L_x_45:
        /* <DEDUP_REMOVED lines=23> */
.L_x_48:
[----:B------:R-:W-:Y:S05]  /*1f80*/  BSYNC.RECONVERGENT B0 ;  /* 0x0000000000007941 */ /* 0x000fea0003800200 */
.L_x_47:
[----:B--2---:R-:W0:Y:S01]  /*1f90*/  LDC.64 R2, c[0x0][0x380] ;  /* 0x0000e000ff027b82 */ /* 0x004e220000000a00 */
[----:B------:R-:W0:Y:S01]  /*1fa0*/  F2I.F64.TRUNC R5, R4 ;  /* 0x0000000400057311 */ /* 0x000e22000030d100 */
[----:B------:R-:W-:Y:S02]  /*1fb0*/  IMAD.MOV.U32 R6, RZ, RZ, 0x1 ;  /* 0x00000001ff067424 */ /* 0x000fe400078e00ff */
[----:B------:R-:W-:Y:S02]  /*1fc0*/  IMAD.MOV.U32 R7, RZ, RZ, 0x0 ;  /* 0x00000000ff077424 */ /* 0x000fe400078e00ff */
[----:B0-----:R-:W-:-:S05]  /*1fd0*/  IMAD.WIDE R2, R5, 0x8, R2 ;  /* 0x0000000805027825 */ /* 0x001fca00078e0202 */
[----:B------:R-:W-:Y:S01]  /*1fe0*/  REDG.E.ADD.64.STRONG.GPU desc[UR6][R2.64], R6 ;  /* 0x000000060200798e */ /* 0x000fe2000c12e506 */
[----:B------:R-:W-:Y:S05]  /*1ff0*/  EXIT ;  /* 0x000000000000794d */ /* 0x000fea0003800000 */
        .weak           $__internal_2_$__cuda_sm20_div_rn_f64_full
        .type           $__internal_2_$__cuda_sm20_div_rn_f64_full,@function
        .size           $__internal_2_$__cuda_sm20_div_rn_f64_full,($__internal_3_$__cuda_sm20_dsqrt_rn_f64_mediumpath_v1 - $__internal_2_$__cuda_sm20_div_rn_f64_full)
$__internal_2_$__cuda_sm20_div_rn_f64_full:
[C---:B------:R-:W-:Y:S01]  /*2000*/  FSETP.GEU.AND P0, PT, |R3|.reuse, 1.469367938527859385e-39, PT ;  /* 0x001000000300780b */ /* 0x040fe20003f0e200 */
[----:B------:R-:W-:Y:S01]  /*2010*/  IMAD.U32 R10, RZ, RZ, UR5 ;  /* 0x00000005ff0a7e24 */ /* 0x000fe2000f8e00ff */
[----:B------:R-:W-:Y:S01]  /*2020*/  LOP3.LUT R7, R3, 0x800fffff, RZ, 0xc0, !PT ;  /* 0x800fffff03077812 */ /* 0x000fe200078ec0ff */
[----:B------:R-:W-:Y:S01]  /*2030*/  IMAD.MOV.U32 R11, RZ, RZ, R3 ;  /* 0x000000ffff0b7224 */ /* 0x000fe200078e0003 */
[----:B------:R-:W-:Y:S01]  /*2040*/  MOV R12, UR5 ;  /* 0x00000005000c7c02 */ /* 0x000fe20008000f00 */
[----:B------:R-:W-:Y:S01]  /*2050*/  IMAD.MOV.U32 R24, RZ, RZ, 0x1 ;  /* 0x00000001ff187424 */ /* 0x000fe200078e00ff */
[----:B------:R-:W-:Y:S01]  /*2060*/  LOP3.LUT R13, R7, 0x3ff00000, RZ, 0xfc, !PT ;  /* 0x3ff00000070d7812 */ /* 0x000fe200078efcff */
[----:B------:R-:W-:Y:S01]  /*2070*/  IMAD.MOV.U32 R32, RZ, RZ, 0x1ca00000 ;  /* 0x1ca00000ff207424 */ /* 0x000fe200078e00ff */
[----:B------:R-:W-:Y:S01]  /*2080*/  MOV R9, R29 ;  /* 0x0000001d00097202 */ /* 0x000fe20000000f00 */
[----:B------:R-:W-:Y:S01]  /*2090*/  BSSY.RECONVERGENT B3, `(.L_x_49) ;  /* 0x0000051000037945 */ /* 0x000fe20003800200 */
[----:B------:R-:W-:-:S02]  /*20a0*/  LOP3.LUT R34, R3, 0x7ff00000, RZ, 0xc0, !PT ;  /* 0x7ff0000003227812 */ /* 0x000fc400078ec0ff */
[C---:B------:R-:W-:Y:S01]  /*20b0*/  FSETP.GEU.AND P2, PT, |R9|.reuse, 1.469367938527859385e-39, PT ;  /* 0x001000000900780b */ /* 0x040fe20003f4e200 */
[----:B------:R-:W-:Y:S01]  /*20c0*/  @!P0 DMUL R12, R10, 8.98846567431157953865e+307 ;  /* 0x7fe000000a0c8828 */ /* 0x000fe20000000000 */
[----:B------:R-:W-:-:S04]  /*20d0*/  LOP3.LUT R7, R9, 0x7ff00000, RZ, 0xc0, !PT ;  /* 0x7ff0000009077812 */ /* 0x000fc800078ec0ff */
[----:B------:R-:W-:Y:S01]  /*20e0*/  ISETP.GE.U32.AND P1, PT, R7, R34, PT ;  /* 0x000000220700720c */ /* 0x000fe20003f26070 */
[----:B------:R-:W0:Y:S04]  /*20f0*/  MUFU.RCP64H R25, R13 ;  /* 0x0000000d00197308 */ /* 0x000e280000001800 */
[----:B------:R-:W-:Y:S02]  /*2100*/  @!P0 LOP3.LUT R34, R13, 0x7ff00000, RZ, 0xc0, !PT ;  /* 0x7ff000000d228812 */ /* 0x000fe400078ec0ff */
[----:B------:R-:W-:-:S04]  /*2110*/  @!P2 LOP3.LUT R28, R11, 0x7ff00000, RZ, 0xc0, !PT ;  /* 0x7ff000000b1ca812 */ /* 0x000fc800078ec0ff */
[----:B------:R-:W-:-:S04]  /*2120*/  @!P2 ISETP.GE.U32.AND P3, PT, R7, R28, PT ;  /* 0x0000001c0700a20c */ /* 0x000fc80003f66070 */
[----:B------:R-:W-:Y:S01]  /*2130*/  @!P2 SEL R29, R32, 0x63400000, !P3 ;  /* 0x63400000201da807 */ /* 0x000fe20005800000 */
[----:B0-----:R-:W-:-:S03]  /*2140*/  DFMA R26, R24, -R12, 1 ;  /* 0x3ff00000181a742b */ /* 0x001fc6000000080c */
[----:B------:R-:W-:-:S04]  /*2150*/  @!P2 LOP3.LUT R30, R29, 0x80000000, R9, 0xf8, !PT ;  /* 0x800000001d1ea812 */ /* 0x000fc800078ef809 */
[----:B------:R-:W-:Y:S01]  /*2160*/  @!P2 LOP3.LUT R31, R30, 0x100000, RZ, 0xfc, !PT ;  /* 0x001000001e1fa812 */ /* 0x000fe200078efcff */
[----:B------:R-:W-:Y:S01]  /*2170*/  @!P2 IMAD.MOV.U32 R30, RZ, RZ, RZ ;  /* 0x000000ffff1ea224 */ /* 0x000fe200078e00ff */
[----:B------:R-:W-:-:S08]  /*2180*/  DFMA R26, R26, R26, R26 ;  /* 0x0000001a1a1a722b */ /* 0x000fd0000000001a */
[----:B------:R-:W-:Y:S01]  /*2190*/  DFMA R26, R24, R26, R24 ;  /* 0x0000001a181a722b */ /* 0x000fe20000000018 */
[----:B------:R-:W-:Y:S02]  /*21a0*/  SEL R25, R32, 0x63400000, !P1 ;  /* 0x6340000020197807 */ /* 0x000fe40004800000 */
[----:B------:R-:W-:Y:S02]  /*21b0*/  MOV R24, R8 ;  /* 0x0000000800187202 */ /* 0x000fe40000000f00 */
[----:B------:R-:W-:-:S03]  /*21c0*/  LOP3.LUT R25, R25, 0x800fffff, R9, 0xf8, !PT ;  /* 0x800fffff19197812 */ /* 0x000fc600078ef809 */
[----:B------:R-:W-:-:S03]  /*21d0*/  DFMA R28, R26, -R12, 1 ;  /* 0x3ff000001a1c742b */ /* 0x000fc6000000080c */
[----:B------:R-:W-:-:S05]  /*21e0*/  @!P2 DFMA R24, R24, 2, -R30 ;  /* 0x400000001818a82b */ /* 0x000fca000000081e */
[----:B------:R-:W-:-:S08]  /*21f0*/  DFMA R26, R26, R28, R26 ;  /* 0x0000001c1a1a722b */ /* 0x000fd0000000001a */
[----:B------:R-:W-:-:S08]  /*2200*/  DMUL R28, R26, R24 ;  /* 0x000000181a1c7228 */ /* 0x000fd00000000000 */
[----:B------:R-:W-:-:S08]  /*2210*/  DFMA R30, R28, -R12, R24 ;  /* 0x8000000c1c1e722b */ /* 0x000fd00000000018 */
[----:B------:R-:W-:Y:S01]  /*2220*/  DFMA R30, R26, R30, R28 ;  /* 0x0000001e1a1e722b */ /* 0x000fe2000000001c */
[----:B------:R-:W-:Y:S01]  /*2230*/  IMAD.MOV.U32 R29, RZ, RZ, R7 ;  /* 0x000000ffff1d7224 */ /* 0x000fe200078e0007 */
[----:B------:R-:W-:Y:S01]  /*2240*/  @!P2 LOP3.LUT R29, R25, 0x7ff00000, RZ, 0xc0, !PT ;  /* 0x7ff00000191da812 */ /* 0x000fe200078ec0ff */
[----:B------:R-:W-:-:S03]  /*2250*/  VIADD R27, R34, 0xffffffff ;  /* 0xffffffff221b7836 */ /* 0x000fc60000000000 */
[----:B------:R-:W-:-:S04]  /*2260*/  IADD3 R26, PT, PT, R29, -0x1, RZ ;  /* 0xffffffff1d1a7810 */ /* 0x000fc80007ffe0ff */
[----:B------:R-:W-:-:S04]  /*2270*/  ISETP.GT.U32.AND P0, PT, R26, 0x7feffffe, PT ;  /* 0x7feffffe1a00780c */ /* 0x000fc80003f04070 */
[----:B------:R-:W-:-:S13]  /*2280*/  ISETP.GT.U32.OR P0, PT, R27, 0x7feffffe, P0 ;  /* 0x7feffffe1b00780c */ /* 0x000fda0000704470 */
[----:B------:R-:W-:Y:S05]  /*2290*/  @P0 BRA `(.L_x_50) ;  /* 0x00000000006c0947 */ /* 0x000fea0003800000 */
[----:B------:R-:W-:-:S04]  /*22a0*/  LOP3.LUT R26, R11, 0x7ff00000, RZ, 0xc0, !PT ;  /* 0x7ff000000b1a7812 */ /* 0x000fc800078ec0ff */
[CC--:B------:R-:W-:Y:S02]  /*22b0*/  VIADDMNMX R8, R7.reuse, -R26.reuse, 0xb9600000, !PT ;  /* 0xb960000007087446 */ /* 0x0c0fe4000780091a */
[----:B------:R-:W-:Y:S02]  /*22c0*/  ISETP.GE.U32.AND P0, PT, R7, R26, PT ;  /* 0x0000001a0700720c */ /* 0x000fe40003f06070 */
[----:B------:R-:W-:Y:S01]  /*22d0*/  VIMNMX R7, PT, PT, R8, 0x46a00000, PT ;  /* 0x46a0000008077848 */ /* 0x000fe20003fe0100 */
[----:B------:R-:W-:Y:S01]  /*22e0*/  IMAD.MOV.U32 R8, RZ, RZ, RZ ;  /* 0x000000ffff087224 */ /* 0x000fe200078e00ff */
[----:B------:R-:W-:-:S05]  /*22f0*/  SEL R32, R32, 0x63400000, !P0 ;  /* 0x6340000020207807 */ /* 0x000fca0004000000 */
[----:B------:R-:W-:-:S05]  /*2300*/  IMAD.IADD R7, R7, 0x1, -R32 ;  /* 0x0000000107077824 */ /* 0x000fca00078e0a20 */
[----:B------:R-:W-:-:S06]  /*2310*/  IADD3 R9, PT, PT, R7, 0x7fe00000, RZ ;  /* 0x7fe0000007097810 */ /* 0x000fcc0007ffe0ff */
        /* <DEDUP_REMOVED lines=9> */
[C---:B------:R-:W-:Y:S01]  /*23b0*/  IADD3 R11, PT, PT, -R7.reuse, RZ, RZ ;  /* 0x000000ff070b7210 */ /* 0x040fe20007ffe1ff */
[----:B------:R-:W-:Y:S01]  /*23c0*/  IMAD.MOV.U32 R10, RZ, RZ, RZ ;  /* 0x000000ffff0a7224 */ /* 0x000fe200078e00ff */
[----:B------:R-:W-:Y:S01]  /*23d0*/  DMUL.RP R8, R30, R8 ;  /* 0x000000081e087228 */ /* 0x000fe20000008000 */
[----:B------:R-:W-:-:S04]  /*23e0*/  IADD3 R7, PT, PT, -R7, -0x43300000, RZ ;  /* 0xbcd0000007077810 */ /* 0x000fc80007ffe1ff */
[----:B------:R-:W-:-:S05]  /*23f0*/  DFMA R10, R26, -R10, R30 ;  /* 0x8000000a1a0a722b */ /* 0x000fca000000001e */
[----:B------:R-:W-:-:S05]  /*2400*/  LOP3.LUT R25, R9, R25, RZ, 0x3c, !PT ;  /* 0x0000001909197212 */ /* 0x000fca00078e3cff */
[----:B------:R-:W-:-:S04]  /*2410*/  FSETP.NEU.AND P0, PT, |R11|, R7, PT ;  /* 0x000000070b00720b */ /* 0x000fc80003f0d200 */
[----:B------:R-:W-:Y:S02]  /*2420*/  FSEL R26, R8, R26, !P0 ;  /* 0x0000001a081a7208 */ /* 0x000fe40004000000 */
[----:B------:R-:W-:Y:S01]  /*2430*/  FSEL R27, R25, R27, !P0 ;  /* 0x0000001b191b7208 */ /* 0x000fe20004000000 */
[----:B------:R-:W-:Y:S06]  /*2440*/  BRA `(.L_x_51) ;  /* 0x0000000000547947 */ /* 0x000fec0003800000 */
.L_x_50:
[----:B------:R-:W-:-:S14]  /*2450*/  DSETP.NAN.AND P0, PT, R8, R8, PT ;  /* 0x000000080800722a */ /* 0x000fdc0003f08000 */
[----:B------:R-:W-:Y:S05]  /*2460*/  @P0 BRA `(.L_x_52) ;  /* 0x0000000000440947 */ /* 0x000fea0003800000 */
[----:B------:R-:W-:-:S14]  /*2470*/  DSETP.NAN.AND P0, PT, R10, R10, PT ;  /* 0x0000000a0a00722a */ /* 0x000fdc0003f08000 */
[----:B------:R-:W-:Y:S05]  /*2480*/  @P0 BRA `(.L_x_53) ;  /* 0x0000000000300947 */ /* 0x000fea0003800000 */
[----:B------:R-:W-:Y:S01]  /*2490*/  ISETP.NE.AND P0, PT, R29, R34, PT ;  /* 0x000000221d00720c */ /* 0x000fe20003f05270 */
[----:B------:R-:W-:Y:S01]  /*24a0*/  IMAD.MOV.U32 R26, RZ, RZ, 0x0 ;  /* 0x00000000ff1a7424 */ /* 0x000fe200078e00ff */
[----:B------:R-:W-:-:S11]  /*24b0*/  MOV R27, 0xfff80000 ;  /* 0xfff80000001b7802 */ /* 0x000fd60000000f00 */
[----:B------:R-:W-:Y:S05]  /*24c0*/  @!P0 BRA `(.L_x_51) ;  /* 0x0000000000348947 */ /* 0x000fea0003800000 */
[----:B------:R-:W-:Y:S02]  /*24d0*/  ISETP.NE.AND P0, PT, R29, 0x7ff00000, PT ;  /* 0x7ff000001d00780c */ /* 0x000fe40003f05270 */
[----:B------:R-:W-:Y:S02]  /*24e0*/  LOP3.LUT R27, R9, 0x80000000, R11, 0x48, !PT ;  /* 0x80000000091b7812 */ /* 0x000fe400078e480b */
[----:B------:R-:W-:-:S13]  /*24f0*/  ISETP.EQ.OR P0, PT, R34, RZ, !P0 ;  /* 0x000000ff2200720c */ /* 0x000fda0004702670 */
[----:B------:R-:W-:Y:S01]  /*2500*/  @P0 LOP3.LUT R7, R27, 0x7ff00000, RZ, 0xfc, !PT ;  /* 0x7ff000001b070812 */ /* 0x000fe200078efcff */
[----:B------:R-:W-:Y:S02]  /*2510*/  @!P0 IMAD.MOV.U32 R26, RZ, RZ, RZ ;  /* 0x000000ffff1a8224 */ /* 0x000fe400078e00ff */
[----:B------:R-:W-:Y:S01]  /*2520*/  @P0 IMAD.MOV.U32 R26, RZ, RZ, RZ ;  /* 0x000000ffff1a0224 */ /* 0x000fe200078e00ff */
[----:B------:R-:W-:Y:S01]  /*2530*/  @P0 MOV R27, R7 ;  /* 0x00000007001b0202 */ /* 0x000fe20000000f00 */
[----:B------:R-:W-:Y:S06]  /*2540*/  BRA `(.L_x_51) ;  /* 0x0000000000147947 */ /* 0x000fec0003800000 */
.L_x_53:
[----:B------:R-:W-:Y:S01]  /*2550*/  LOP3.LUT R27, R11, 0x80000, RZ, 0xfc, !PT ;  /* 0x000800000b1b7812 */ /* 0x000fe200078efcff */
[----:B------:R-:W-:Y:S01]  /*2560*/  IMAD.MOV.U32 R26, RZ, RZ, R10 ;  /* 0x000000ffff1a7224 */ /* 0x000fe200078e000a */
[----:B------:R-:W-:Y:S06]  /*2570*/  BRA `(.L_x_51) ;  /* 0x0000000000087947 */ /* 0x000fec0003800000 */
.L_x_52:
[----:B------:R-:W-:Y:S01]  /*2580*/  LOP3.LUT R27, R9, 0x80000, RZ, 0xfc, !PT ;  /* 0x00080000091b7812 */ /* 0x000fe200078efcff */
[----:B------:R-:W-:-:S07]  /*2590*/  IMAD.MOV.U32 R26, RZ, RZ, R8 ;  /* 0x000000ffff1a7224 */ /* 0x000fce00078e0008 */
.L_x_51:
[----:B------:R-:W-:Y:S05]  /*25a0*/  BSYNC.RECONVERGENT B3 ;  /* 0x0000000000037941 */ /* 0x000fea0003800200 */
.L_x_49:
[----:B------:R-:W-:Y:S01]  /*25b0*/  MOV R8, R0 ;  /* 0x0000000000087202 */ /* 0x000fe20000000f00 */
[----:B------:R-:W-:-:S04]  /*25c0*/  IMAD.MOV.U32 R9, RZ, RZ, 0x0 ;  /* 0x00000000ff097424 */ /* 0x000fc800078e00ff */
[----:B------:R-:W-:Y:S05]  /*25d0*/  RET.REL.NODEC R8 `(_Z12PDH_baselineP10hist_entryP8atomdescdi) ;  /* 0xffffffd808887950 */ /* 0x000fea0003c3ffff */
        .weak           $__internal_3_$__cuda_sm20_dsqrt_rn_f64_mediumpath_v1
        .type           $__internal_3_$__cuda_sm20_dsqrt_rn_f64_mediumpath_v1,@function
        .size           $__internal_3_$__cuda_sm20_dsqrt_rn_f64_mediumpath_v1,(.L_x_62 - $__internal_3_$__cuda_sm20_dsqrt_rn_f64_mediumpath_v1)
$__internal_3_$__cuda_sm20_dsqrt_rn_f64_mediumpath_v1:
[----:B------:R-:W-:Y:S01]  /*25e0*/  ISETP.GE.U32.AND P0, PT, R8, -0x3400000, PT ;  /* 0xfcc000000800780c */ /* 0x000fe20003f06070 */
[----:B------:R-:W-:Y:S01]  /*25f0*/  BSSY.RECONVERGENT B3, `(.L_x_54) ;  /* 0x0000027000037945 */ /* 0x000fe20003800200 */
[----:B------:R-:W-:Y:S01]  /*2600*/  IMAD.MOV.U32 R29, RZ, RZ, R11 ;  /* 0x000000ffff1d7224 */ /* 0x000fe200078e000b */
[----:B------:R-:W-:Y:S01]  /*2610*/  MOV R28, R0 ;  /* 0x00000000001c7202 */ /* 0x000fe20000000f00 */
[----:B------:R-:W-:Y:S02]  /*2620*/  IMAD.MOV.U32 R13, RZ, RZ, R7 ;  /* 0x000000ffff0d7224 */ /* 0x000fe400078e0007 */
[----:B------:R-:W-:-:S07]  /*2630*/  IMAD.MOV.U32 R11, RZ, RZ, R9 ;  /* 0x000000ffff0b7224 */ /* 0x000fce00078e0009 */
[----:B------:R-:W-:Y:S05]  /*2640*/  @!P0 BRA `(.L_x_55) ;  /* 0x0000000000208947 */ /* 0x000fea0003800000 */
[----:B------:R-:W-:-:S10]  /*2650*/  DFMA.RM R24, R24, R28, R10 ;  /* 0x0000001c1818722b */ /* 0x000fd4000000400a */
[----:B------:R-:W-:-:S04]  /*2660*/  IADD3 R8, P0, PT, R24, 0x1, RZ ;  /* 0x0000000118087810 */ /* 0x000fc80007f1e0ff */
[----:B------:R-:W-:-:S06]  /*2670*/  IADD3.X R9, PT, PT, RZ, R25, RZ, P0, !PT ;  /* 0x00000019ff097210 */ /* 0x000fcc00007fe4ff */
[----:B------:R-:W-:-:S08]  /*2680*/  DFMA.RP R12, -R24, R8, R12 ;  /* 0x00000008180c722b */ /* 0x000fd0000000810c */
[----:B------:R-:W-:-:S06]  /*2690*/  DSETP.GT.AND P0, PT, R12, RZ, PT ;  /* 0x000000ff0c00722a */ /* 0x000fcc0003f04000 */
[----:B------:R-:W-:Y:S02]  /*26a0*/  FSEL R8, R8, R24, P0 ;  /* 0x0000001808087208 */ /* 0x000fe40000000000 */
[----:B------:R-:W-:Y:S01]  /*26b0*/  FSEL R9, R9, R25, P0 ;  /* 0x0000001909097208 */ /* 0x000fe20000000000 */
[----:B------:R-:W-:Y:S06]  /*26c0*/  BRA `(.L_x_56) ;  /* 0x0000000000647947 */ /* 0x000fec0003800000 */
.L_x_55:
        /* <DEDUP_REMOVED lines=9> */
[----:B------:R-:W-:Y:S01]  /*2760*/  MOV R8, RZ ;  /* 0x000000ff00087202 */ /* 0x000fe20000000f00 */
[----:B------:R-:W-:Y:S02]  /*2770*/  IMAD.MOV.U32 R24, RZ, RZ, 0x0 ;  /* 0x00000000ff187424 */ /* 0x000fe400078e00ff */
[----:B------:R-:W-:Y:S02]  /*2780*/  IMAD.MOV.U32 R25, RZ, RZ, 0x3fd80000 ;  /* 0x3fd80000ff197424 */ /* 0x000fe400078e00ff */
[----:B------:R-:W0:Y:S02]  /*2790*/  MUFU.RSQ64H R9, R13 ;  /* 0x0000000d00097308 */ /* 0x000e240000001c00 */
[----:B0-----:R-:W-:-:S08]  /*27a0*/  DMUL R10, R8, R8 ;  /* 0x00000008080a7228 */ /* 0x001fd00000000000 */
[----:B------:R-:W-:-:S08]  /*27b0*/  DFMA R10, R12, -R10, 1 ;  /* 0x3ff000000c0a742b */ /* 0x000fd0000000080a */
[----:B------:R-:W-:Y:S02]  /*27c0*/  DFMA R24, R10, R24, 0.5 ;  /* 0x3fe000000a18742b */ /* 0x000fe40000000018 */
[----:B------:R-:W-:-:S08]  /*27d0*/  DMUL R10, R8, R10 ;  /* 0x0000000a080a7228 */ /* 0x000fd00000000000 */
[----:B------:R-:W-:-:S08]  /*27e0*/  DFMA R10, R24, R10, R8 ;  /* 0x0000000a180a722b */ /* 0x000fd00000000008 */
[----:B------:R-:W-:Y:S02]  /*27f0*/  DMUL R8, R12, R10 ;  /* 0x0000000a0c087228 */ /* 0x000fe40000000000 */
[----:B------:R-:W-:-:S06]  /*2800*/  IADD3 R11, PT, PT, R11, -0x100000, RZ ;  /* 0xfff000000b0b7810 */ /* 0x000fcc0007ffe0ff */
[----:B------:R-:W-:-:S08]  /*2810*/  DFMA R24, R8, -R8, R12 ;  /* 0x800000080818722b */ /* 0x000fd0000000000c */
[----:B------:R-:W-:-:S10]  /*2820*/  DFMA R8, R10, R24, R8 ;  /* 0x000000180a08722b */ /* 0x000fd40000000008 */
[----:B------:R-:W-:Y:S01]  /*2830*/  VIADD R9, R9, 0xfcb00000 ;  /* 0xfcb0000009097836 */ /* 0x000fe20000000000 */
[----:B------:R-:W-:Y:S06]  /*2840*/  BRA `(.L_x_56) ;  /* 0x0000000000047947 */ /* 0x000fec0003800000 */
.L_x_57:
[----:B------:R-:W-:-:S11]  /*2850*/  DADD R8, R12, R12 ;  /* 0x000000000c087229 */ /* 0x000fd6000000000c */
.L_x_56:
[----:B------:R-:W-:Y:S05]  /*2860*/  BSYNC.RECONVERGENT B3 ;  /* 0x0000000000037941 */ /* 0x000fea0003800200 */
.L_x_54:
[----:B------:R-:W-:Y:S01]  /*2870*/  IMAD.MOV.U32 R27, RZ, RZ, 0x0 ;  /* 0x00000000ff1b7424 */ /* 0x000fe200078e00ff */
[----:B------:R-:W-:Y:S01]  /*2880*/  MOV R29, R9 ;  /* 0x00000009001d7202 */ /* 0x000fe20000000f00 */
[----:B------:R-:W-:Y:S02]  /*2890*/  IMAD.MOV.U32 R28, RZ, RZ, R8 ;  /* 0x000000ffff1c7224 */ /* 0x000fe400078e0008 */
[----:B------:R-:W-:Y:S05]  /*28a0*/  RET.REL.NODEC R26 `(_Z12PDH_baselineP10hist_entryP8atomdescdi) ;  /* 0xffffffd41ad47950 */ /* 0x000fea0003c3ffff */
.L_x_58:
        /* <DEDUP_REMOVED lines=13> */
.L_x_62:


//--------------------- .nv.global.init           --------------------------
	.section	.nv.global.init,"aw",@progbits
.nv.global.init:
	.type		$str,@object
	.size		$str,(.L_0 - $str)
$str:
        /*0000*/ 	.byte	0x25, 0x64, 0x2c, 0x25, 0x64, 0x20, 0x3a, 0x20, 0x25, 0x64, 0x2c, 0x20, 0x25, 0x66, 0x20, 0x0a
        /*0010*/ 	.byte	0x00
.L_0:


//--------------------- .nv.shared.reserved.0     --------------------------
	.section	.nv.shared.reserved.0,"aw",@nobits
	.weak		__nv_reservedSMEM_offset_0_alias
	.size		__nv_reservedSMEM_offset_0_alias, 0, 64
	.other		__nv_reservedSMEM_offset_0_alias,@"STO_CUDA_RESERVED_SHARED STV_DEFAULT"
__nv_reservedSMEM_offset_0_alias:
	.zero		0
	.zero		64


//--------------------- .nv.constant0._Z15PDHGPU_BaselineP10hist_entryP8atomdescd --------------------------
	.section	.nv.constant0._Z15PDHGPU_BaselineP10hist_entryP8atomdescd,"a",@progbits
	.sectionflags	@""
	.align	4
.nv.constant0._Z15PDHGPU_BaselineP10hist_entryP8atomdescd:
	.zero		920


//--------------------- .nv.constant0._Z12PDH_baselineP10hist_entryP8atomdescdi --------------------------
	.section	.nv.constant0._Z12PDH_baselineP10hist_entryP8atomdescdi,"a",@progbits
	.sectionflags	@""
	.align	4
.nv.constant0._Z12PDH_baselineP10hist_entryP8atomdescdi:
	.zero		924


//--------------------- SYMBOLS --------------------------

	.type		.nv.reservedSmem.offset0,@object
	.size		.nv.reservedSmem.offset0,0x4
	.type		vprintf,@function
